//
// Generated by NVIDIA NVVM Compiler
//
// Compiler Build ID: CL-36424714
// Cuda compilation tools, release 13.0, V13.0.88
// Based on NVVM 20.0.0
//

.version 9.0
.target sm_100
.address_size 64

	// .globl	_Z6matmulP6__halfS0_S0_iiiff
.extern .shared .align 16 .b8 shared_storage[];

.visible .entry _Z6matmulP6__halfS0_S0_iiiff(
	.param .u64 .ptr .align 1 _Z6matmulP6__halfS0_S0_iiiff_param_0,
	.param .u64 .ptr .align 1 _Z6matmulP6__halfS0_S0_iiiff_param_1,
	.param .u64 .ptr .align 1 _Z6matmulP6__halfS0_S0_iiiff_param_2,
	.param .u32 _Z6matmulP6__halfS0_S0_iiiff_param_3,
	.param .u32 _Z6matmulP6__halfS0_S0_iiiff_param_4,
	.param .u32 _Z6matmulP6__halfS0_S0_iiiff_param_5,
	.param .f32 _Z6matmulP6__halfS0_S0_iiiff_param_6,
	.param .f32 _Z6matmulP6__halfS0_S0_iiiff_param_7
)
{
	.local .align 16 .b8 	__local_depot0[64];
	.reg .b64 	%SP;
	.reg .b64 	%SPL;
	.reg .pred 	%p<5>;
	.reg .b16 	%rs<9>;
	.reg .b32 	%r<1068>;
	.reg .b32 	%f<1163>;
	.reg .b64 	%rd<136>;

	mov.u64 	%SPL, __local_depot0;
	ld.param.u64 	%rd4, [_Z6matmulP6__halfS0_S0_iiiff_param_0];
	ld.param.u64 	%rd5, [_Z6matmulP6__halfS0_S0_iiiff_param_1];
	ld.param.u32 	%r241, [_Z6matmulP6__halfS0_S0_iiiff_param_5];
	add.u64 	%rd1, %SPL, 0;
	add.u64 	%rd2, %SPL, 32;
	mov.u32 	%r242, shared_storage;
	cvt.u64.u32 	%rd33, %r242;
	cvta.shared.u64 	%rd34, %rd33;
	add.s64 	%rd35, %rd34, 8192;
	st.local.v2.u64 	[%rd1], {%rd34, %rd35};
	add.s64 	%rd36, %rd34, 24576;
	add.s64 	%rd37, %rd34, 16384;
	st.local.v2.u64 	[%rd1+16], {%rd37, %rd36};
	add.s64 	%rd38, %rd34, 40960;
	add.s64 	%rd39, %rd34, 32768;
	st.local.v2.u64 	[%rd2], {%rd39, %rd38};
	add.s64 	%rd40, %rd34, 57344;
	add.s64 	%rd41, %rd34, 49152;
	st.local.v2.u64 	[%rd2+16], {%rd41, %rd40};
	mov.u32 	%r243, %ctaid.y;
	mov.u32 	%r1, %tid.x;
	mov.u32 	%r244, %tid.y;
	mov.u32 	%r245, %tid.z;
	shl.b32 	%r246, %r245, 6;
	shl.b32 	%r247, %r244, 5;
	add.s32 	%r248, %r247, %r1;
	add.s32 	%r249, %r248, %r246;
	shr.u32 	%r250, %r249, 2;
	shl.b32 	%r251, %r1, 3;
	and.b32  	%r252, %r251, 24;
	and.b32  	%r253, %r251, 56;
	and.b32  	%r254, %r1, 24;
	xor.b32  	%r255, %r253, %r254;
	shl.b32 	%r256, %r249, 3;
	and.b32  	%r257, %r256, 1048512;
	shl.b32 	%r258, %r243, 7;
	add.s32 	%r259, %r250, %r258;
	mov.u32 	%r260, %ctaid.x;
	or.b32  	%r261, %r255, %r257;
	shl.b32 	%r262, %r260, 7;
	add.s32 	%r263, %r250, %r262;
	shl.b32 	%r264, %r261, 1;
	add.s32 	%r153, %r242, %r264;
	mul.lo.s32 	%r2, %r259, %r241;
	add.s32 	%r265, %r252, %r2;
	mul.wide.s32 	%rd42, %r265, 2;
	add.s64 	%rd7, %rd4, %rd42;
	mov.b32 	%r200, 16;
	// begin inline asm
	cp.async.cg.shared.global.L2::128B [%r153], [%rd7], 16, %r200;

	// end inline asm
	add.s32 	%r155, %r153, 2048;
	shl.b32 	%r266, %r241, 5;
	add.s32 	%r3, %r2, %r266;
	add.s32 	%r267, %r252, %r3;
	mul.wide.s32 	%rd43, %r267, 2;
	add.s64 	%rd8, %rd4, %rd43;
	// begin inline asm
	cp.async.cg.shared.global.L2::128B [%r155], [%rd8], 16, %r200;

	// end inline asm
	add.s32 	%r157, %r153, 4096;
	shl.b32 	%r268, %r241, 6;
	add.s32 	%r4, %r268, %r2;
	add.s32 	%r269, %r252, %r4;
	mul.wide.s32 	%rd44, %r269, 2;
	add.s64 	%rd9, %rd4, %rd44;
	// begin inline asm
	cp.async.cg.shared.global.L2::128B [%r157], [%rd9], 16, %r200;

	// end inline asm
	add.s32 	%r159, %r153, 6144;
	add.s32 	%r5, %r4, %r266;
	add.s32 	%r270, %r252, %r5;
	mul.wide.s32 	%rd45, %r270, 2;
	add.s64 	%rd10, %rd4, %rd45;
	// begin inline asm
	cp.async.cg.shared.global.L2::128B [%r159], [%rd10], 16, %r200;

	// end inline asm
	add.s32 	%r271, %r242, 32768;
	add.s32 	%r161, %r271, %r264;
	mul.lo.s32 	%r6, %r263, %r241;
	add.s32 	%r272, %r252, %r6;
	mul.wide.s32 	%rd46, %r272, 2;
	add.s64 	%rd11, %rd5, %rd46;
	// begin inline asm
	cp.async.cg.shared.global.L2::128B [%r161], [%rd11], 16, %r200;

	// end inline asm
	add.s32 	%r163, %r161, 2048;
	add.s32 	%r7, %r6, %r266;
	add.s32 	%r273, %r252, %r7;
	mul.wide.s32 	%rd47, %r273, 2;
	add.s64 	%rd12, %rd5, %rd47;
	// begin inline asm
	cp.async.cg.shared.global.L2::128B [%r163], [%rd12], 16, %r200;

	// end inline asm
	add.s32 	%r165, %r161, 4096;
	add.s32 	%r8, %r268, %r6;
	add.s32 	%r274, %r252, %r8;
	mul.wide.s32 	%rd48, %r274, 2;
	add.s64 	%rd13, %rd5, %rd48;
	// begin inline asm
	cp.async.cg.shared.global.L2::128B [%r165], [%rd13], 16, %r200;

	// end inline asm
	add.s32 	%r167, %r161, 6144;
	add.s32 	%r9, %r8, %r266;
	add.s32 	%r275, %r252, %r9;
	mul.wide.s32 	%rd49, %r275, 2;
	add.s64 	%rd14, %rd5, %rd49;
	// begin inline asm
	cp.async.cg.shared.global.L2::128B [%r167], [%rd14], 16, %r200;

	// end inline asm
	// begin inline asm
	cp.async.commit_group;

	// end inline asm
	add.s32 	%r169, %r153, 8192;
	cvt.s64.s32 	%rd50, %r2;
	cvt.u64.u32 	%rd51, %r252;
	add.s64 	%rd52, %rd51, %rd50;
	shl.b64 	%rd53, %rd52, 1;
	add.s64 	%rd54, %rd4, %rd53;
	add.s64 	%rd15, %rd54, 64;
	// begin inline asm
	cp.async.cg.shared.global.L2::128B [%r169], [%rd15], 16, %r200;

	// end inline asm
	add.s32 	%r171, %r153, 10240;
	cvt.s64.s32 	%rd55, %r3;
	add.s64 	%rd56, %rd51, %rd55;
	shl.b64 	%rd57, %rd56, 1;
	add.s64 	%rd58, %rd4, %rd57;
	add.s64 	%rd16, %rd58, 64;
	// begin inline asm
	cp.async.cg.shared.global.L2::128B [%r171], [%rd16], 16, %r200;

	// end inline asm
	add.s32 	%r173, %r153, 12288;
	cvt.s64.s32 	%rd59, %r4;
	add.s64 	%rd60, %rd51, %rd59;
	shl.b64 	%rd61, %rd60, 1;
	add.s64 	%rd62, %rd4, %rd61;
	add.s64 	%rd17, %rd62, 64;
	// begin inline asm
	cp.async.cg.shared.global.L2::128B [%r173], [%rd17], 16, %r200;

	// end inline asm
	add.s32 	%r175, %r153, 14336;
	cvt.s64.s32 	%rd63, %r5;
	add.s64 	%rd64, %rd51, %rd63;
	shl.b64 	%rd65, %rd64, 1;
	add.s64 	%rd66, %rd4, %rd65;
	add.s64 	%rd18, %rd66, 64;
	// begin inline asm
	cp.async.cg.shared.global.L2::128B [%r175], [%rd18], 16, %r200;

	// end inline asm
	add.s32 	%r177, %r161, 8192;
	cvt.s64.s32 	%rd67, %r6;
	add.s64 	%rd68, %rd51, %rd67;
	shl.b64 	%rd69, %rd68, 1;
	add.s64 	%rd70, %rd5, %rd69;
	add.s64 	%rd19, %rd70, 64;
	// begin inline asm
	cp.async.cg.shared.global.L2::128B [%r177], [%rd19], 16, %r200;

	// end inline asm
	add.s32 	%r179, %r161, 10240;
	cvt.s64.s32 	%rd71, %r7;
	add.s64 	%rd72, %rd51, %rd71;
	shl.b64 	%rd73, %rd72, 1;
	add.s64 	%rd74, %rd5, %rd73;
	add.s64 	%rd20, %rd74, 64;
	// begin inline asm
	cp.async.cg.shared.global.L2::128B [%r179], [%rd20], 16, %r200;

	// end inline asm
	add.s32 	%r181, %r161, 12288;
	cvt.s64.s32 	%rd75, %r8;
	add.s64 	%rd76, %rd51, %rd75;
	shl.b64 	%rd77, %rd76, 1;
	add.s64 	%rd78, %rd5, %rd77;
	add.s64 	%rd21, %rd78, 64;
	// begin inline asm
	cp.async.cg.shared.global.L2::128B [%r181], [%rd21], 16, %r200;

	// end inline asm
	add.s32 	%r183, %r161, 14336;
	cvt.s64.s32 	%rd79, %r9;
	add.s64 	%rd80, %rd51, %rd79;
	shl.b64 	%rd81, %rd80, 1;
	add.s64 	%rd82, %rd5, %rd81;
	add.s64 	%rd22, %rd82, 64;
	// begin inline asm
	cp.async.cg.shared.global.L2::128B [%r183], [%rd22], 16, %r200;

	// end inline asm
	// begin inline asm
	cp.async.commit_group;

	// end inline asm
	add.s32 	%r185, %r153, 16384;
	add.s64 	%rd23, %rd54, 128;
	// begin inline asm
	cp.async.cg.shared.global.L2::128B [%r185], [%rd23], 16, %r200;

	// end inline asm
	add.s32 	%r187, %r153, 18432;
	add.s64 	%rd24, %rd58, 128;
	// begin inline asm
	cp.async.cg.shared.global.L2::128B [%r187], [%rd24], 16, %r200;

	// end inline asm
	add.s32 	%r189, %r153, 20480;
	add.s64 	%rd25, %rd62, 128;
	// begin inline asm
	cp.async.cg.shared.global.L2::128B [%r189], [%rd25], 16, %r200;

	// end inline asm
	add.s32 	%r191, %r153, 22528;
	add.s64 	%rd26, %rd66, 128;
	// begin inline asm
	cp.async.cg.shared.global.L2::128B [%r191], [%rd26], 16, %r200;

	// end inline asm
	add.s32 	%r193, %r161, 16384;
	add.s64 	%rd27, %rd70, 128;
	// begin inline asm
	cp.async.cg.shared.global.L2::128B [%r193], [%rd27], 16, %r200;

	// end inline asm
	add.s32 	%r195, %r161, 18432;
	add.s64 	%rd28, %rd74, 128;
	// begin inline asm
	cp.async.cg.shared.global.L2::128B [%r195], [%rd28], 16, %r200;

	// end inline asm
	add.s32 	%r197, %r161, 20480;
	add.s64 	%rd29, %rd78, 128;
	// begin inline asm
	cp.async.cg.shared.global.L2::128B [%r197], [%rd29], 16, %r200;

	// end inline asm
	add.s32 	%r199, %r161, 22528;
	add.s64 	%rd30, %rd82, 128;
	// begin inline asm
	cp.async.cg.shared.global.L2::128B [%r199], [%rd30], 16, %r200;

	// end inline asm
	// begin inline asm
	cp.async.commit_group;

	// end inline asm
	// begin inline asm
	cp.async.wait_group 2;

	// end inline asm
	bar.sync 	0;
	shr.u32 	%r276, %r1, 1;
	and.b32  	%r277, %r276, 504;
	and.b32  	%r278, %r1, 6;
	or.b32  	%r279, %r278, %r246;
	add.s32 	%r280, %r279, %r277;
	and.b32  	%r281, %r1, 8;
	shl.b32 	%r282, %r1, 5;
	and.b32  	%r283, %r282, 32;
	or.b32  	%r284, %r283, %r281;
	shl.b32 	%r285, %r280, 2;
	and.b32  	%r286, %r285, 24;
	xor.b32  	%r287, %r286, %r284;
	shl.b32 	%r288, %r287, 1;
	shl.b32 	%r289, %r280, 6;
	or.b32  	%r290, %r289, %r288;
	add.s32 	%r205, %r242, %r290;
	// begin inline asm
	ldmatrix.sync.aligned.x4.m8n8.shared.b16 {%r1031, %r1032, %r1033, %r1034}, [%r205];

	// end inline asm
	add.s32 	%r291, %r280, 16;
	shl.b32 	%r292, %r291, 2;
	and.b32  	%r293, %r292, 24;
	xor.b32  	%r294, %r293, %r284;
	shl.b32 	%r295, %r294, 1;
	shl.b32 	%r296, %r291, 6;
	or.b32  	%r297, %r296, %r295;
	add.s32 	%r210, %r242, %r297;
	// begin inline asm
	ldmatrix.sync.aligned.x4.m8n8.shared.b16 {%r1035, %r1036, %r1037, %r1038}, [%r210];

	// end inline asm
	add.s32 	%r298, %r280, 32;
	shl.b32 	%r299, %r298, 2;
	and.b32  	%r300, %r299, 24;
	xor.b32  	%r301, %r300, %r284;
	shl.b32 	%r302, %r301, 1;
	shl.b32 	%r303, %r298, 6;
	or.b32  	%r304, %r303, %r302;
	add.s32 	%r215, %r242, %r304;
	// begin inline asm
	ldmatrix.sync.aligned.x4.m8n8.shared.b16 {%r1039, %r1040, %r1041, %r1042}, [%r215];

	// end inline asm
	add.s32 	%r305, %r280, 48;
	shl.b32 	%r306, %r305, 2;
	and.b32  	%r307, %r306, 24;
	xor.b32  	%r308, %r307, %r284;
	shl.b32 	%r309, %r308, 1;
	shl.b32 	%r310, %r305, 6;
	or.b32  	%r311, %r310, %r309;
	add.s32 	%r220, %r242, %r311;
	// begin inline asm
	ldmatrix.sync.aligned.x4.m8n8.shared.b16 {%r1043, %r1044, %r1045, %r1046}, [%r220];

	// end inline asm
	shl.b32 	%r312, %r244, 6;
	or.b32  	%r313, %r278, %r312;
	add.s32 	%r314, %r313, %r277;
	shl.b32 	%r315, %r314, 2;
	and.b32  	%r316, %r315, 24;
	xor.b32  	%r317, %r316, %r284;
	shl.b32 	%r318, %r317, 1;
	shl.b32 	%r319, %r314, 6;
	or.b32  	%r320, %r319, %r318;
	add.s32 	%r225, %r271, %r320;
	// begin inline asm
	ldmatrix.sync.aligned.x4.m8n8.shared.b16 {%r1059, %r1060, %r1061, %r1062}, [%r225];

	// end inline asm
	add.s32 	%r321, %r314, 16;
	shl.b32 	%r322, %r321, 2;
	and.b32  	%r323, %r322, 24;
	xor.b32  	%r324, %r323, %r284;
	shl.b32 	%r325, %r324, 1;
	shl.b32 	%r326, %r321, 6;
	or.b32  	%r327, %r326, %r325;
	add.s32 	%r230, %r271, %r327;
	// begin inline asm
	ldmatrix.sync.aligned.x4.m8n8.shared.b16 {%r1055, %r1056, %r1057, %r1058}, [%r230];

	// end inline asm
	add.s32 	%r328, %r314, 32;
	shl.b32 	%r329, %r328, 2;
	and.b32  	%r330, %r329, 24;
	xor.b32  	%r331, %r330, %r284;
	shl.b32 	%r332, %r331, 1;
	shl.b32 	%r333, %r328, 6;
	or.b32  	%r334, %r333, %r332;
	add.s32 	%r235, %r271, %r334;
	// begin inline asm
	ldmatrix.sync.aligned.x4.m8n8.shared.b16 {%r1051, %r1052, %r1053, %r1054}, [%r235];

	// end inline asm
	add.s32 	%r335, %r314, 48;
	shl.b32 	%r336, %r335, 2;
	and.b32  	%r337, %r336, 24;
	xor.b32  	%r338, %r337, %r284;
	shl.b32 	%r339, %r338, 1;
	shl.b32 	%r340, %r335, 6;
	or.b32  	%r341, %r340, %r339;
	add.s32 	%r240, %r271, %r341;
	// begin inline asm
	ldmatrix.sync.aligned.x4.m8n8.shared.b16 {%r1047, %r1048, %r1049, %r1050}, [%r240];

	// end inline asm
	shr.s32 	%r342, %r241, 31;
	shr.u32 	%r343, %r342, 27;
	add.s32 	%r344, %r241, %r343;
	shr.s32 	%r42, %r344, 5;
	setp.lt.s32 	%p1, %r241, 32;
	mov.f32 	%f1035, 0f00000000;
	mov.f32 	%f1036, %f1035;
	mov.f32 	%f1037, %f1035;
	mov.f32 	%f1038, %f1035;
	mov.f32 	%f1039, %f1035;
	mov.f32 	%f1040, %f1035;
	mov.f32 	%f1041, %f1035;
	mov.f32 	%f1042, %f1035;
	mov.f32 	%f1043, %f1035;
	mov.f32 	%f1044, %f1035;
	mov.f32 	%f1045, %f1035;
	mov.f32 	%f1046, %f1035;
	mov.f32 	%f1047, %f1035;
	mov.f32 	%f1048, %f1035;
	mov.f32 	%f1049, %f1035;
	mov.f32 	%f1050, %f1035;
	mov.f32 	%f1051, %f1035;
	mov.f32 	%f1052, %f1035;
	mov.f32 	%f1053, %f1035;
	mov.f32 	%f1054, %f1035;
	mov.f32 	%f1055, %f1035;
	mov.f32 	%f1056, %f1035;
	mov.f32 	%f1057, %f1035;
	mov.f32 	%f1058, %f1035;
	mov.f32 	%f1059, %f1035;
	mov.f32 	%f1060, %f1035;
	mov.f32 	%f1061, %f1035;
	mov.f32 	%f1062, %f1035;
	mov.f32 	%f1063, %f1035;
	mov.f32 	%f1064, %f1035;
	mov.f32 	%f1065, %f1035;
	mov.f32 	%f1066, %f1035;
	mov.f32 	%f1067, %f1035;
	mov.f32 	%f1068, %f1035;
	mov.f32 	%f1069, %f1035;
	mov.f32 	%f1070, %f1035;
	mov.f32 	%f1071, %f1035;
	mov.f32 	%f1072, %f1035;
	mov.f32 	%f1073, %f1035;
	mov.f32 	%f1074, %f1035;
	mov.f32 	%f1075, %f1035;
	mov.f32 	%f1076, %f1035;
	mov.f32 	%f1077, %f1035;
	mov.f32 	%f1078, %f1035;
	mov.f32 	%f1079, %f1035;
	mov.f32 	%f1080, %f1035;
	mov.f32 	%f1081, %f1035;
	mov.f32 	%f1082, %f1035;
	mov.f32 	%f1083, %f1035;
	mov.f32 	%f1084, %f1035;
	mov.f32 	%f1085, %f1035;
	mov.f32 	%f1086, %f1035;
	mov.f32 	%f1087, %f1035;
	mov.f32 	%f1088, %f1035;
	mov.f32 	%f1089, %f1035;
	mov.f32 	%f1090, %f1035;
	mov.f32 	%f1091, %f1035;
	mov.f32 	%f1092, %f1035;
	mov.f32 	%f1093, %f1035;
	mov.f32 	%f1094, %f1035;
	mov.f32 	%f1095, %f1035;
	mov.f32 	%f1096, %f1035;
	mov.f32 	%f1097, %f1035;
	mov.f32 	%f1098, %f1035;
	mov.f32 	%f1099, %f1035;
	mov.f32 	%f1100, %f1035;
	mov.f32 	%f1101, %f1035;
	mov.f32 	%f1102, %f1035;
	mov.f32 	%f1103, %f1035;
	mov.f32 	%f1104, %f1035;
	mov.f32 	%f1105, %f1035;
	mov.f32 	%f1106, %f1035;
	mov.f32 	%f1107, %f1035;
	mov.f32 	%f1108, %f1035;
	mov.f32 	%f1109, %f1035;
	mov.f32 	%f1110, %f1035;
	mov.f32 	%f1111, %f1035;
	mov.f32 	%f1112, %f1035;
	mov.f32 	%f1113, %f1035;
	mov.f32 	%f1114, %f1035;
	mov.f32 	%f1115, %f1035;
	mov.f32 	%f1116, %f1035;
	mov.f32 	%f1117, %f1035;
	mov.f32 	%f1118, %f1035;
	mov.f32 	%f1119, %f1035;
	mov.f32 	%f1120, %f1035;
	mov.f32 	%f1121, %f1035;
	mov.f32 	%f1122, %f1035;
	mov.f32 	%f1123, %f1035;
	mov.f32 	%f1124, %f1035;
	mov.f32 	%f1125, %f1035;
	mov.f32 	%f1126, %f1035;
	mov.f32 	%f1127, %f1035;
	mov.f32 	%f1128, %f1035;
	mov.f32 	%f1129, %f1035;
	mov.f32 	%f1130, %f1035;
	mov.f32 	%f1131, %f1035;
	mov.f32 	%f1132, %f1035;
	mov.f32 	%f1133, %f1035;
	mov.f32 	%f1134, %f1035;
	mov.f32 	%f1135, %f1035;
	mov.f32 	%f1136, %f1035;
	mov.f32 	%f1137, %f1035;
	mov.f32 	%f1138, %f1035;
	mov.f32 	%f1139, %f1035;
	mov.f32 	%f1140, %f1035;
	mov.f32 	%f1141, %f1035;
	mov.f32 	%f1142, %f1035;
	mov.f32 	%f1143, %f1035;
	mov.f32 	%f1144, %f1035;
	mov.f32 	%f1145, %f1035;
	mov.f32 	%f1146, %f1035;
	mov.f32 	%f1147, %f1035;
	mov.f32 	%f1148, %f1035;
	mov.f32 	%f1149, %f1035;
	mov.f32 	%f1150, %f1035;
	mov.f32 	%f1151, %f1035;
	mov.f32 	%f1152, %f1035;
	mov.f32 	%f1153, %f1035;
	mov.f32 	%f1154, %f1035;
	mov.f32 	%f1155, %f1035;
	mov.f32 	%f1156, %f1035;
	mov.f32 	%f1157, %f1035;
	mov.f32 	%f1158, %f1035;
	mov.f32 	%f1159, %f1035;
	mov.f32 	%f1160, %f1035;
	mov.f32 	%f1161, %f1035;
	mov.f32 	%f1162, %f1035;
	@%p1 bra 	$L__BB0_3;
	neg.s32 	%r1029, %r42;
	add.s32 	%r1028, %r6, %r252;
	add.s32 	%r1027, %r7, %r252;
	add.s32 	%r1026, %r8, %r252;
	add.s32 	%r1025, %r9, %r252;
	add.s32 	%r1024, %r5, %r252;
	add.s32 	%r1023, %r4, %r252;
	add.s32 	%r1022, %r3, %r252;
	add.s32 	%r1021, %r2, %r252;
	mov.f32 	%f1035, 0f00000000;
	mov.b32 	%r1030, 3;
$L__BB0_2:
	ld.param.u64 	%rd134, [_Z6matmulP6__halfS0_S0_iiiff_param_1];
	ld.param.u64 	%rd133, [_Z6matmulP6__halfS0_S0_iiiff_param_0];
	shl.b32 	%r828, %r1030, 3;
	add.s32 	%r829, %r828, -24;
	cvt.u64.u32 	%rd91, %r829;
	and.b64  	%rd92, %rd91, 24;
	add.s64 	%rd93, %rd1, %rd92;
	ld.local.u64 	%rd94, [%rd93];
	cvta.to.shared.u64 	%rd95, %rd94;
	cvt.u32.u64 	%r830, %rd95;
	mov.u32 	%r831, %tid.x;
	and.b32  	%r832, %r831, 6;
	mov.u32 	%r833, %tid.z;
	shl.b32 	%r834, %r833, 6;
	or.b32  	%r835, %r832, %r834;
	shr.u32 	%r836, %r831, 1;
	and.b32  	%r837, %r836, 504;
	add.s32 	%r838, %r835, %r837;
	shl.b32 	%r839, %r838, 5;
	shl.b32 	%r840, %r838, 2;
	and.b32  	%r841, %r840, 24;
	shl.b32 	%r842, %r831, 5;
	and.b32  	%r843, %r842, 32;
	and.b32  	%r844, %r831, 8;
	or.b32  	%r845, %r843, %r844;
	or.b32  	%r846, %r845, 16;
	xor.b32  	%r847, %r841, %r846;
	or.b32  	%r848, %r839, %r847;
	shl.b32 	%r849, %r848, 1;
	add.s32 	%r352, %r830, %r849;
	// begin inline asm
	ldmatrix.sync.aligned.x4.m8n8.shared.b16 {%r348, %r349, %r350, %r351}, [%r352];

	// end inline asm
	add.s32 	%r850, %r838, 16;
	shl.b32 	%r851, %r850, 5;
	shl.b32 	%r852, %r850, 2;
	and.b32  	%r853, %r852, 24;
	xor.b32  	%r854, %r853, %r846;
	or.b32  	%r855, %r851, %r854;
	shl.b32 	%r856, %r855, 1;
	add.s32 	%r357, %r830, %r856;
	// begin inline asm
	ldmatrix.sync.aligned.x4.m8n8.shared.b16 {%r353, %r354, %r355, %r356}, [%r357];

	// end inline asm
	add.s32 	%r857, %r838, 32;
	shl.b32 	%r858, %r857, 5;
	shl.b32 	%r859, %r857, 2;
	and.b32  	%r860, %r859, 24;
	xor.b32  	%r861, %r860, %r846;
	or.b32  	%r862, %r858, %r861;
	shl.b32 	%r863, %r862, 1;
	add.s32 	%r362, %r830, %r863;
	// begin inline asm
	ldmatrix.sync.aligned.x4.m8n8.shared.b16 {%r358, %r359, %r360, %r361}, [%r362];

	// end inline asm
	add.s32 	%r864, %r838, 48;
	shl.b32 	%r865, %r864, 5;
	shl.b32 	%r866, %r864, 2;
	and.b32  	%r867, %r866, 24;
	xor.b32  	%r868, %r867, %r846;
	or.b32  	%r869, %r865, %r868;
	shl.b32 	%r870, %r869, 1;
	add.s32 	%r367, %r830, %r870;
	// begin inline asm
	ldmatrix.sync.aligned.x4.m8n8.shared.b16 {%r363, %r364, %r365, %r366}, [%r367];

	// end inline asm
	add.s64 	%rd96, %rd2, %rd92;
	ld.local.u64 	%rd97, [%rd96];
	cvta.to.shared.u64 	%rd98, %rd97;
	cvt.u32.u64 	%r871, %rd98;
	mov.u32 	%r872, %tid.y;
	shl.b32 	%r873, %r872, 6;
	or.b32  	%r874, %r832, %r873;
	add.s32 	%r875, %r874, %r837;
	shl.b32 	%r876, %r875, 5;
	shl.b32 	%r877, %r875, 2;
	and.b32  	%r878, %r877, 24;
	xor.b32  	%r879, %r878, %r846;
	or.b32  	%r880, %r876, %r879;
	shl.b32 	%r881, %r880, 1;
	add.s32 	%r372, %r871, %r881;
	// begin inline asm
	ldmatrix.sync.aligned.x4.m8n8.shared.b16 {%r368, %r369, %r370, %r371}, [%r372];

	// end inline asm
	add.s32 	%r882, %r875, 16;
	shl.b32 	%r883, %r882, 5;
	shl.b32 	%r884, %r882, 2;
	and.b32  	%r885, %r884, 24;
	xor.b32  	%r886, %r885, %r846;
	or.b32  	%r887, %r883, %r886;
	shl.b32 	%r888, %r887, 1;
	add.s32 	%r377, %r871, %r888;
	// begin inline asm
	ldmatrix.sync.aligned.x4.m8n8.shared.b16 {%r373, %r374, %r375, %r376}, [%r377];

	// end inline asm
	add.s32 	%r889, %r875, 32;
	shl.b32 	%r890, %r889, 5;
	shl.b32 	%r891, %r889, 2;
	and.b32  	%r892, %r891, 24;
	xor.b32  	%r893, %r892, %r846;
	or.b32  	%r894, %r890, %r893;
	shl.b32 	%r895, %r894, 1;
	add.s32 	%r382, %r871, %r895;
	// begin inline asm
	ldmatrix.sync.aligned.x4.m8n8.shared.b16 {%r378, %r379, %r380, %r381}, [%r382];

	// end inline asm
	add.s32 	%r896, %r875, 48;
	shl.b32 	%r897, %r896, 5;
	shl.b32 	%r898, %r896, 2;
	and.b32  	%r899, %r898, 24;
	xor.b32  	%r900, %r899, %r846;
	or.b32  	%r901, %r897, %r900;
	shl.b32 	%r902, %r901, 1;
	add.s32 	%r387, %r871, %r902;
	// begin inline asm
	ldmatrix.sync.aligned.x4.m8n8.shared.b16 {%r383, %r384, %r385, %r386}, [%r387];

	// end inline asm
	// begin inline asm
	mma.sync.aligned.m16n8k16.row.col.f32.f16.f16.f32 {%f387,  %f388,  %f389,  %f390},{%r1031,  %r1033,  %r1032,  %r1034},{%r1059,  %r1060},{%f1162, %f1161, %f1158, %f1157};

	// end inline asm
	// begin inline asm
	mma.sync.aligned.m16n8k16.row.col.f32.f16.f16.f32 {%f395,  %f396,  %f397,  %f398},{%r1031,  %r1033,  %r1032,  %r1034},{%r1061,  %r1062},{%f1160, %f1159, %f1156, %f1155};

	// end inline asm
	// begin inline asm
	mma.sync.aligned.m16n8k16.row.col.f32.f16.f16.f32 {%f403,  %f404,  %f405,  %f406},{%r1031,  %r1033,  %r1032,  %r1034},{%r1055,  %r1056},{%f1154, %f1153, %f1150, %f1149};

	// end inline asm
	// begin inline asm
	mma.sync.aligned.m16n8k16.row.col.f32.f16.f16.f32 {%f411,  %f412,  %f413,  %f414},{%r1031,  %r1033,  %r1032,  %r1034},{%r1057,  %r1058},{%f1152, %f1151, %f1148, %f1147};

	// end inline asm
	// begin inline asm
	mma.sync.aligned.m16n8k16.row.col.f32.f16.f16.f32 {%f419,  %f420,  %f421,  %f422},{%r1031,  %r1033,  %r1032,  %r1034},{%r1051,  %r1052},{%f1146, %f1145, %f1142, %f1141};

	// end inline asm
	// begin inline asm
	mma.sync.aligned.m16n8k16.row.col.f32.f16.f16.f32 {%f427,  %f428,  %f429,  %f430},{%r1031,  %r1033,  %r1032,  %r1034},{%r1053,  %r1054},{%f1144, %f1143, %f1140, %f1139};

	// end inline asm
	// begin inline asm
	mma.sync.aligned.m16n8k16.row.col.f32.f16.f16.f32 {%f435,  %f436,  %f437,  %f438},{%r1031,  %r1033,  %r1032,  %r1034},{%r1047,  %r1048},{%f1138, %f1137, %f1134, %f1133};

	// end inline asm
	// begin inline asm
	mma.sync.aligned.m16n8k16.row.col.f32.f16.f16.f32 {%f443,  %f444,  %f445,  %f446},{%r1031,  %r1033,  %r1032,  %r1034},{%r1049,  %r1050},{%f1136, %f1135, %f1132, %f1131};

	// end inline asm
	// begin inline asm
	mma.sync.aligned.m16n8k16.row.col.f32.f16.f16.f32 {%f451,  %f452,  %f453,  %f454},{%r1035,  %r1037,  %r1036,  %r1038},{%r1047,  %r1048},{%f1106, %f1105, %f1102, %f1101};

	// end inline asm
	// begin inline asm
	mma.sync.aligned.m16n8k16.row.col.f32.f16.f16.f32 {%f459,  %f460,  %f461,  %f462},{%r1035,  %r1037,  %r1036,  %r1038},{%r1049,  %r1050},{%f1104, %f1103, %f1100, %f1099};

	// end inline asm
	// begin inline asm
	mma.sync.aligned.m16n8k16.row.col.f32.f16.f16.f32 {%f467,  %f468,  %f469,  %f470},{%r1035,  %r1037,  %r1036,  %r1038},{%r1051,  %r1052},{%f1114, %f1113, %f1110, %f1109};

	// end inline asm
	// begin inline asm
	mma.sync.aligned.m16n8k16.row.col.f32.f16.f16.f32 {%f475,  %f476,  %f477,  %f478},{%r1035,  %r1037,  %r1036,  %r1038},{%r1053,  %r1054},{%f1112, %f1111, %f1108, %f1107};

	// end inline asm
	// begin inline asm
	mma.sync.aligned.m16n8k16.row.col.f32.f16.f16.f32 {%f483,  %f484,  %f485,  %f486},{%r1035,  %r1037,  %r1036,  %r1038},{%r1055,  %r1056},{%f1122, %f1121, %f1118, %f1117};

	// end inline asm
	// begin inline asm
	mma.sync.aligned.m16n8k16.row.col.f32.f16.f16.f32 {%f491,  %f492,  %f493,  %f494},{%r1035,  %r1037,  %r1036,  %r1038},{%r1057,  %r1058},{%f1120, %f1119, %f1116, %f1115};

	// end inline asm
	// begin inline asm
	mma.sync.aligned.m16n8k16.row.col.f32.f16.f16.f32 {%f499,  %f500,  %f501,  %f502},{%r1035,  %r1037,  %r1036,  %r1038},{%r1059,  %r1060},{%f1130, %f1129, %f1126, %f1125};

	// end inline asm
	// begin inline asm
	mma.sync.aligned.m16n8k16.row.col.f32.f16.f16.f32 {%f507,  %f508,  %f509,  %f510},{%r1035,  %r1037,  %r1036,  %r1038},{%r1061,  %r1062},{%f1128, %f1127, %f1124, %f1123};

	// end inline asm
	// begin inline asm
	mma.sync.aligned.m16n8k16.row.col.f32.f16.f16.f32 {%f515,  %f516,  %f517,  %f518},{%r1039,  %r1041,  %r1040,  %r1042},{%r1059,  %r1060},{%f1098, %f1097, %f1094, %f1093};

	// end inline asm
	// begin inline asm
	mma.sync.aligned.m16n8k16.row.col.f32.f16.f16.f32 {%f523,  %f524,  %f525,  %f526},{%r1039,  %r1041,  %r1040,  %r1042},{%r1061,  %r1062},{%f1096, %f1095, %f1092, %f1091};

	// end inline asm
	// begin inline asm
	mma.sync.aligned.m16n8k16.row.col.f32.f16.f16.f32 {%f531,  %f532,  %f533,  %f534},{%r1039,  %r1041,  %r1040,  %r1042},{%r1055,  %r1056},{%f1090, %f1089, %f1086, %f1085};

	// end inline asm
	// begin inline asm
	mma.sync.aligned.m16n8k16.row.col.f32.f16.f16.f32 {%f539,  %f540,  %f541,  %f542},{%r1039,  %r1041,  %r1040,  %r1042},{%r1057,  %r1058},{%f1088, %f1087, %f1084, %f1083};

	// end inline asm
	// begin inline asm
	mma.sync.aligned.m16n8k16.row.col.f32.f16.f16.f32 {%f547,  %f548,  %f549,  %f550},{%r1039,  %r1041,  %r1040,  %r1042},{%r1051,  %r1052},{%f1082, %f1081, %f1078, %f1077};

	// end inline asm
	// begin inline asm
	mma.sync.aligned.m16n8k16.row.col.f32.f16.f16.f32 {%f555,  %f556,  %f557,  %f558},{%r1039,  %r1041,  %r1040,  %r1042},{%r1053,  %r1054},{%f1080, %f1079, %f1076, %f1075};

	// end inline asm
	// begin inline asm
	mma.sync.aligned.m16n8k16.row.col.f32.f16.f16.f32 {%f563,  %f564,  %f565,  %f566},{%r1039,  %r1041,  %r1040,  %r1042},{%r1047,  %r1048},{%f1074, %f1073, %f1070, %f1069};

	// end inline asm
	// begin inline asm
	mma.sync.aligned.m16n8k16.row.col.f32.f16.f16.f32 {%f571,  %f572,  %f573,  %f574},{%r1039,  %r1041,  %r1040,  %r1042},{%r1049,  %r1050},{%f1072, %f1071, %f1068, %f1067};

	// end inline asm
	// begin inline asm
	mma.sync.aligned.m16n8k16.row.col.f32.f16.f16.f32 {%f579,  %f580,  %f581,  %f582},{%r1043,  %r1045,  %r1044,  %r1046},{%r1047,  %r1048},{%f1042, %f1041, %f1038, %f1037};

	// end inline asm
	// begin inline asm
	mma.sync.aligned.m16n8k16.row.col.f32.f16.f16.f32 {%f587,  %f588,  %f589,  %f590},{%r1043,  %r1045,  %r1044,  %r1046},{%r1049,  %r1050},{%f1040, %f1039, %f1036, %f1035};

	// end inline asm
	// begin inline asm
	mma.sync.aligned.m16n8k16.row.col.f32.f16.f16.f32 {%f595,  %f596,  %f597,  %f598},{%r1043,  %r1045,  %r1044,  %r1046},{%r1051,  %r1052},{%f1050, %f1049, %f1046, %f1045};

	// end inline asm
	// begin inline asm
	mma.sync.aligned.m16n8k16.row.col.f32.f16.f16.f32 {%f603,  %f604,  %f605,  %f606},{%r1043,  %r1045,  %r1044,  %r1046},{%r1053,  %r1054},{%f1048, %f1047, %f1044, %f1043};

	// end inline asm
	// begin inline asm
	mma.sync.aligned.m16n8k16.row.col.f32.f16.f16.f32 {%f611,  %f612,  %f613,  %f614},{%r1043,  %r1045,  %r1044,  %r1046},{%r1055,  %r1056},{%f1058, %f1057, %f1054, %f1053};

	// end inline asm
	// begin inline asm
	mma.sync.aligned.m16n8k16.row.col.f32.f16.f16.f32 {%f619,  %f620,  %f621,  %f622},{%r1043,  %r1045,  %r1044,  %r1046},{%r1057,  %r1058},{%f1056, %f1055, %f1052, %f1051};

	// end inline asm
	// begin inline asm
	mma.sync.aligned.m16n8k16.row.col.f32.f16.f16.f32 {%f627,  %f628,  %f629,  %f630},{%r1043,  %r1045,  %r1044,  %r1046},{%r1059,  %r1060},{%f1066, %f1065, %f1062, %f1061};

	// end inline asm
	// begin inline asm
	mma.sync.aligned.m16n8k16.row.col.f32.f16.f16.f32 {%f635,  %f636,  %f637,  %f638},{%r1043,  %r1045,  %r1044,  %r1046},{%r1061,  %r1062},{%f1064, %f1063, %f1060, %f1059};

	// end inline asm
	setp.lt.s32 	%p2, %r1030, %r42;
	cvt.u64.u32 	%rd99, %r828;
	and.b64  	%rd100, %rd99, 24;
	add.s64 	%rd101, %rd1, %rd100;
	selp.u32 	%r594, 1, 0, %p2;
	ld.local.u64 	%rd102, [%rd101];
	cvta.to.shared.u64 	%rd103, %rd102;
	cvt.u32.u64 	%r903, %rd103;
	shl.b32 	%r904, %r872, 5;
	add.s32 	%r905, %r904, %r831;
	add.s32 	%r906, %r905, %r834;
	shl.b32 	%r907, %r906, 3;
	and.b32  	%r908, %r907, 1048512;
	shl.b32 	%r909, %r831, 3;
	and.b32  	%r910, %r909, 56;
	and.b32  	%r911, %r831, 24;
	xor.b32  	%r912, %r910, %r911;
	or.b32  	%r913, %r912, %r908;
	shl.b32 	%r914, %r913, 1;
	add.s32 	%r581, %r903, %r914;
	add.s32 	%r915, %r1021, 96;
	mul.wide.u32 	%rd104, %r915, 2;
	add.s64 	%rd83, %rd133, %rd104;
	// begin inline asm
	{
 .reg .pred p;
 setp.ne.b32 p, %r594, 0;
 @p cp.async.cg.shared.global.L2::128B [%r581], [%rd83], 16;
}

	// end inline asm
	add.s32 	%r583, %r581, 2048;
	add.s32 	%r916, %r1022, 96;
	mul.wide.u32 	%rd105, %r916, 2;
	add.s64 	%rd84, %rd133, %rd105;
	// begin inline asm
	{
 .reg .pred p;
 setp.ne.b32 p, %r594, 0;
 @p cp.async.cg.shared.global.L2::128B [%r583], [%rd84], 16;
}

	// end inline asm
	add.s32 	%r585, %r581, 4096;
	add.s32 	%r917, %r1023, 96;
	mul.wide.u32 	%rd106, %r917, 2;
	add.s64 	%rd85, %rd133, %rd106;
	// begin inline asm
	{
 .reg .pred p;
 setp.ne.b32 p, %r594, 0;
 @p cp.async.cg.shared.global.L2::128B [%r585], [%rd85], 16;
}

	// end inline asm
	add.s32 	%r587, %r581, 6144;
	add.s32 	%r918, %r1024, 96;
	mul.wide.u32 	%rd107, %r918, 2;
	add.s64 	%rd86, %rd133, %rd107;
	// begin inline asm
	{
 .reg .pred p;
 setp.ne.b32 p, %r594, 0;
 @p cp.async.cg.shared.global.L2::128B [%r587], [%rd86], 16;
}

	// end inline asm
	add.s64 	%rd108, %rd2, %rd100;
	ld.local.u64 	%rd109, [%rd108];
	cvta.to.shared.u64 	%rd110, %rd109;
	cvt.u32.u64 	%r919, %rd110;
	add.s32 	%r589, %r919, %r914;
	add.s32 	%r920, %r1028, 96;
	mul.wide.u32 	%rd111, %r920, 2;
	add.s64 	%rd87, %rd134, %rd111;
	// begin inline asm
	{
 .reg .pred p;
 setp.ne.b32 p, %r594, 0;
 @p cp.async.cg.shared.global.L2::128B [%r589], [%rd87], 16;
}

	// end inline asm
	add.s32 	%r591, %r589, 2048;
	add.s32 	%r921, %r1027, 96;
	mul.wide.u32 	%rd112, %r921, 2;
	add.s64 	%rd88, %rd134, %rd112;
	// begin inline asm
	{
 .reg .pred p;
 setp.ne.b32 p, %r594, 0;
 @p cp.async.cg.shared.global.L2::128B [%r591], [%rd88], 16;
}

	// end inline asm
	add.s32 	%r593, %r589, 4096;
	add.s32 	%r922, %r1026, 96;
	mul.wide.u32 	%rd113, %r922, 2;
	add.s64 	%rd89, %rd134, %rd113;
	// begin inline asm
	{
 .reg .pred p;
 setp.ne.b32 p, %r594, 0;
 @p cp.async.cg.shared.global.L2::128B [%r593], [%rd89], 16;
}

	// end inline asm
	add.s32 	%r595, %r589, 6144;
	add.s32 	%r923, %r1025, 96;
	mul.wide.u32 	%rd114, %r923, 2;
	add.s64 	%rd90, %rd134, %rd114;
	// begin inline asm
	{
 .reg .pred p;
 setp.ne.b32 p, %r594, 0;
 @p cp.async.cg.shared.global.L2::128B [%r595], [%rd90], 16;
}

	// end inline asm
	// begin inline asm
	cp.async.commit_group;

	// end inline asm
	// begin inline asm
	cp.async.wait_group 2;

	// end inline asm
	bar.sync 	0;
	add.s32 	%r924, %r828, -16;
	cvt.u64.u32 	%rd115, %r924;
	and.b64  	%rd116, %rd115, 24;
	add.s64 	%rd117, %rd1, %rd116;
	ld.local.u64 	%rd118, [%rd117];
	cvta.to.shared.u64 	%rd119, %rd118;
	cvt.u32.u64 	%r925, %rd119;
	xor.b32  	%r926, %r841, %r845;
	or.b32  	%r927, %r839, %r926;
	shl.b32 	%r928, %r927, 1;
	add.s32 	%r600, %r925, %r928;
	// begin inline asm
	ldmatrix.sync.aligned.x4.m8n8.shared.b16 {%r1031, %r1032, %r1033, %r1034}, [%r600];

	// end inline asm
	xor.b32  	%r929, %r853, %r845;
	or.b32  	%r930, %r851, %r929;
	shl.b32 	%r931, %r930, 1;
	add.s32 	%r605, %r925, %r931;
	// begin inline asm
	ldmatrix.sync.aligned.x4.m8n8.shared.b16 {%r1035, %r1036, %r1037, %r1038}, [%r605];

	// end inline asm
	xor.b32  	%r932, %r860, %r845;
	or.b32  	%r933, %r858, %r932;
	shl.b32 	%r934, %r933, 1;
	add.s32 	%r610, %r925, %r934;
	// begin inline asm
	ldmatrix.sync.aligned.x4.m8n8.shared.b16 {%r1039, %r1040, %r1041, %r1042}, [%r610];

	// end inline asm
	xor.b32  	%r935, %r867, %r845;
	or.b32  	%r936, %r865, %r935;
	shl.b32 	%r937, %r936, 1;
	add.s32 	%r615, %r925, %r937;
	// begin inline asm
	ldmatrix.sync.aligned.x4.m8n8.shared.b16 {%r1043, %r1044, %r1045, %r1046}, [%r615];

	// end inline asm
	add.s64 	%rd120, %rd2, %rd116;
	ld.local.u64 	%rd121, [%rd120];
	cvta.to.shared.u64 	%rd122, %rd121;
	cvt.u32.u64 	%r938, %rd122;
	xor.b32  	%r939, %r878, %r845;
	or.b32  	%r940, %r876, %r939;
	shl.b32 	%r941, %r940, 1;
	add.s32 	%r620, %r938, %r941;
	// begin inline asm
	ldmatrix.sync.aligned.x4.m8n8.shared.b16 {%r1059, %r1060, %r1061, %r1062}, [%r620];

	// end inline asm
	xor.b32  	%r942, %r885, %r845;
	or.b32  	%r943, %r883, %r942;
	shl.b32 	%r944, %r943, 1;
	add.s32 	%r625, %r938, %r944;
	// begin inline asm
	ldmatrix.sync.aligned.x4.m8n8.shared.b16 {%r1055, %r1056, %r1057, %r1058}, [%r625];

	// end inline asm
	xor.b32  	%r945, %r892, %r845;
	or.b32  	%r946, %r890, %r945;
	shl.b32 	%r947, %r946, 1;
	add.s32 	%r630, %r938, %r947;
	// begin inline asm
	ldmatrix.sync.aligned.x4.m8n8.shared.b16 {%r1051, %r1052, %r1053, %r1054}, [%r630];

	// end inline asm
	xor.b32  	%r948, %r899, %r845;
	or.b32  	%r949, %r897, %r948;
	shl.b32 	%r950, %r949, 1;
	add.s32 	%r635, %r938, %r950;
	// begin inline asm
	ldmatrix.sync.aligned.x4.m8n8.shared.b16 {%r1047, %r1048, %r1049, %r1050}, [%r635];

	// end inline asm
	// begin inline asm
	mma.sync.aligned.m16n8k16.row.col.f32.f16.f16.f32 {%f1162,  %f1161,  %f1158,  %f1157},{%r348,  %r350,  %r349,  %r351},{%r368,  %r369},{%f387, %f388, %f389, %f390};

	// end inline asm
	// begin inline asm
	mma.sync.aligned.m16n8k16.row.col.f32.f16.f16.f32 {%f1160,  %f1159,  %f1156,  %f1155},{%r348,  %r350,  %r349,  %r351},{%r370,  %r371},{%f395, %f396, %f397, %f398};

	// end inline asm
	// begin inline asm
	mma.sync.aligned.m16n8k16.row.col.f32.f16.f16.f32 {%f1154,  %f1153,  %f1150,  %f1149},{%r348,  %r350,  %r349,  %r351},{%r373,  %r374},{%f403, %f404, %f405, %f406};

	// end inline asm
	// begin inline asm
	mma.sync.aligned.m16n8k16.row.col.f32.f16.f16.f32 {%f1152,  %f1151,  %f1148,  %f1147},{%r348,  %r350,  %r349,  %r351},{%r375,  %r376},{%f411, %f412, %f413, %f414};

	// end inline asm
	// begin inline asm
	mma.sync.aligned.m16n8k16.row.col.f32.f16.f16.f32 {%f1146,  %f1145,  %f1142,  %f1141},{%r348,  %r350,  %r349,  %r351},{%r378,  %r379},{%f419, %f420, %f421, %f422};

	// end inline asm
	// begin inline asm
	mma.sync.aligned.m16n8k16.row.col.f32.f16.f16.f32 {%f1144,  %f1143,  %f1140,  %f1139},{%r348,  %r350,  %r349,  %r351},{%r380,  %r381},{%f427, %f428, %f429, %f430};

	// end inline asm
	// begin inline asm
	mma.sync.aligned.m16n8k16.row.col.f32.f16.f16.f32 {%f1138,  %f1137,  %f1134,  %f1133},{%r348,  %r350,  %r349,  %r351},{%r383,  %r384},{%f435, %f436, %f437, %f438};

	// end inline asm
	// begin inline asm
	mma.sync.aligned.m16n8k16.row.col.f32.f16.f16.f32 {%f1136,  %f1135,  %f1132,  %f1131},{%r348,  %r350,  %r349,  %r351},{%r385,  %r386},{%f443, %f444, %f445, %f446};

	// end inline asm
	// begin inline asm
	mma.sync.aligned.m16n8k16.row.col.f32.f16.f16.f32 {%f1106,  %f1105,  %f1102,  %f1101},{%r353,  %r355,  %r354,  %r356},{%r383,  %r384},{%f451, %f452, %f453, %f454};

	// end inline asm
	// begin inline asm
	mma.sync.aligned.m16n8k16.row.col.f32.f16.f16.f32 {%f1104,  %f1103,  %f1100,  %f1099},{%r353,  %r355,  %r354,  %r356},{%r385,  %r386},{%f459, %f460, %f461, %f462};

	// end inline asm
	// begin inline asm
	mma.sync.aligned.m16n8k16.row.col.f32.f16.f16.f32 {%f1114,  %f1113,  %f1110,  %f1109},{%r353,  %r355,  %r354,  %r356},{%r378,  %r379},{%f467, %f468, %f469, %f470};

	// end inline asm
	// begin inline asm
	mma.sync.aligned.m16n8k16.row.col.f32.f16.f16.f32 {%f1112,  %f1111,  %f1108,  %f1107},{%r353,  %r355,  %r354,  %r356},{%r380,  %r381},{%f475, %f476, %f477, %f478};

	// end inline asm
	// begin inline asm
	mma.sync.aligned.m16n8k16.row.col.f32.f16.f16.f32 {%f1122,  %f1121,  %f1118,  %f1117},{%r353,  %r355,  %r354,  %r356},{%r373,  %r374},{%f483, %f484, %f485, %f486};

	// end inline asm
	// begin inline asm
	mma.sync.aligned.m16n8k16.row.col.f32.f16.f16.f32 {%f1120,  %f1119,  %f1116,  %f1115},{%r353,  %r355,  %r354,  %r356},{%r375,  %r376},{%f491, %f492, %f493, %f494};

	// end inline asm
	// begin inline asm
	mma.sync.aligned.m16n8k16.row.col.f32.f16.f16.f32 {%f1130,  %f1129,  %f1126,  %f1125},{%r353,  %r355,  %r354,  %r356},{%r368,  %r369},{%f499, %f500, %f501, %f502};

	// end inline asm
	// begin inline asm
	mma.sync.aligned.m16n8k16.row.col.f32.f16.f16.f32 {%f1128,  %f1127,  %f1124,  %f1123},{%r353,  %r355,  %r354,  %r356},{%r370,  %r371},{%f507, %f508, %f509, %f510};

	// end inline asm
	// begin inline asm
	mma.sync.aligned.m16n8k16.row.col.f32.f16.f16.f32 {%f1098,  %f1097,  %f1094,  %f1093},{%r358,  %r360,  %r359,  %r361},{%r368,  %r369},{%f515, %f516, %f517, %f518};

	// end inline asm
	// begin inline asm
	mma.sync.aligned.m16n8k16.row.col.f32.f16.f16.f32 {%f1096,  %f1095,  %f1092,  %f1091},{%r358,  %r360,  %r359,  %r361},{%r370,  %r371},{%f523, %f524, %f525, %f526};

	// end inline asm
	// begin inline asm
	mma.sync.aligned.m16n8k16.row.col.f32.f16.f16.f32 {%f1090,  %f1089,  %f1086,  %f1085},{%r358,  %r360,  %r359,  %r361},{%r373,  %r374},{%f531, %f532, %f533, %f534};

	// end inline asm
	// begin inline asm
	mma.sync.aligned.m16n8k16.row.col.f32.f16.f16.f32 {%f1088,  %f1087,  %f1084,  %f1083},{%r358,  %r360,  %r359,  %r361},{%r375,  %r376},{%f539, %f540, %f541, %f542};

	// end inline asm
	// begin inline asm
	mma.sync.aligned.m16n8k16.row.col.f32.f16.f16.f32 {%f1082,  %f1081,  %f1078,  %f1077},{%r358,  %r360,  %r359,  %r361},{%r378,  %r379},{%f547, %f548, %f549, %f550};

	// end inline asm
	// begin inline asm
	mma.sync.aligned.m16n8k16.row.col.f32.f16.f16.f32 {%f1080,  %f1079,  %f1076,  %f1075},{%r358,  %r360,  %r359,  %r361},{%r380,  %r381},{%f555, %f556, %f557, %f558};

	// end inline asm
	// begin inline asm
	mma.sync.aligned.m16n8k16.row.col.f32.f16.f16.f32 {%f1074,  %f1073,  %f1070,  %f1069},{%r358,  %r360,  %r359,  %r361},{%r383,  %r384},{%f563, %f564, %f565, %f566};

	// end inline asm
	// begin inline asm
	mma.sync.aligned.m16n8k16.row.col.f32.f16.f16.f32 {%f1072,  %f1071,  %f1068,  %f1067},{%r358,  %r360,  %r359,  %r361},{%r385,  %r386},{%f571, %f572, %f573, %f574};

	// end inline asm
	// begin inline asm
	mma.sync.aligned.m16n8k16.row.col.f32.f16.f16.f32 {%f1042,  %f1041,  %f1038,  %f1037},{%r363,  %r365,  %r364,  %r366},{%r383,  %r384},{%f579, %f580, %f581, %f582};

	// end inline asm
	// begin inline asm
	mma.sync.aligned.m16n8k16.row.col.f32.f16.f16.f32 {%f1040,  %f1039,  %f1036,  %f1035},{%r363,  %r365,  %r364,  %r366},{%r385,  %r386},{%f587, %f588, %f589, %f590};

	// end inline asm
	// begin inline asm
	mma.sync.aligned.m16n8k16.row.col.f32.f16.f16.f32 {%f1050,  %f1049,  %f1046,  %f1045},{%r363,  %r365,  %r364,  %r366},{%r378,  %r379},{%f595, %f596, %f597, %f598};

	// end inline asm
	// begin inline asm
	mma.sync.aligned.m16n8k16.row.col.f32.f16.f16.f32 {%f1048,  %f1047,  %f1044,  %f1043},{%r363,  %r365,  %r364,  %r366},{%r380,  %r381},{%f603, %f604, %f605, %f606};

	// end inline asm
	// begin inline asm
	mma.sync.aligned.m16n8k16.row.col.f32.f16.f16.f32 {%f1058,  %f1057,  %f1054,  %f1053},{%r363,  %r365,  %r364,  %r366},{%r373,  %r374},{%f611, %f612, %f613, %f614};

	// end inline asm
	// begin inline asm
	mma.sync.aligned.m16n8k16.row.col.f32.f16.f16.f32 {%f1056,  %f1055,  %f1052,  %f1051},{%r363,  %r365,  %r364,  %r366},{%r375,  %r376},{%f619, %f620, %f621, %f622};

	// end inline asm
	// begin inline asm
	mma.sync.aligned.m16n8k16.row.col.f32.f16.f16.f32 {%f1066,  %f1065,  %f1062,  %f1061},{%r363,  %r365,  %r364,  %r366},{%r368,  %r369},{%f627, %f628, %f629, %f630};

	// end inline asm
	// begin inline asm
	mma.sync.aligned.m16n8k16.row.col.f32.f16.f16.f32 {%f1064,  %f1063,  %f1060,  %f1059},{%r363,  %r365,  %r364,  %r366},{%r370,  %r371},{%f635, %f636, %f637, %f638};

	// end inline asm
	add.s32 	%r1030, %r1030, 1;
	add.s32 	%r1029, %r1029, 1;
	setp.eq.s32 	%p3, %r1029, 0;
	add.s32 	%r1028, %r1028, 32;
	add.s32 	%r1027, %r1027, 32;
	add.s32 	%r1026, %r1026, 32;
	add.s32 	%r1025, %r1025, 32;
	add.s32 	%r1024, %r1024, 32;
	add.s32 	%r1023, %r1023, 32;
	add.s32 	%r1022, %r1022, 32;
	add.s32 	%r1021, %r1021, 32;
	@%p3 bra 	$L__BB0_3;
	bra.uni 	$L__BB0_2;
$L__BB0_3:
	ld.param.u32 	%r1019, [_Z6matmulP6__halfS0_S0_iiiff_param_4];
	ld.param.u64 	%rd135, [_Z6matmulP6__halfS0_S0_iiiff_param_2];
	mov.u32 	%r952, %tid.x;
	shl.b32 	%r953, %r952, 1;
	and.b32  	%r954, %r953, 6;
	mov.u32 	%r955, %tid.y;
	shl.b32 	%r956, %r955, 6;
	or.b32  	%r957, %r954, %r956;
	and.b32  	%r958, %r953, 24;
	mov.u32 	%r959, %tid.z;
	shl.b32 	%r960, %r959, 13;
	shl.b32 	%r961, %r952, 5;
	and.b32  	%r962, %r961, 32640;
	add.s32 	%r963, %r960, %r962;
	mov.u32 	%r964, shared_storage;
	or.b32  	%r965, %r957, %r958;
	add.s32 	%r966, %r963, %r965;
	shl.b32 	%r967, %r966, 2;
	add.s32 	%r968, %r964, %r967;
	st.shared.v2.f32 	[%r968], {%f1162, %f1161};
	or.b32  	%r969, %r957, 8;
	xor.b32  	%r970, %r969, %r958;
	add.s32 	%r971, %r963, %r970;
	shl.b32 	%r972, %r971, 2;
	add.s32 	%r973, %r964, %r972;
	st.shared.v2.f32 	[%r973], {%f1160, %f1159};
	st.shared.v2.f32 	[%r968+4096], {%f1158, %f1157};
	st.shared.v2.f32 	[%r973+4096], {%f1156, %f1155};
	or.b32  	%r974, %r957, 16;
	xor.b32  	%r975, %r974, %r958;
	add.s32 	%r976, %r963, %r975;
	shl.b32 	%r977, %r976, 2;
	add.s32 	%r978, %r964, %r977;
	st.shared.v2.f32 	[%r978], {%f1154, %f1153};
	or.b32  	%r979, %r957, 24;
	xor.b32  	%r980, %r979, %r958;
	add.s32 	%r981, %r963, %r980;
	shl.b32 	%r982, %r981, 2;
	add.s32 	%r983, %r964, %r982;
	st.shared.v2.f32 	[%r983], {%f1152, %f1151};
	st.shared.v2.f32 	[%r978+4096], {%f1150, %f1149};
	st.shared.v2.f32 	[%r983+4096], {%f1148, %f1147};
	st.shared.v2.f32 	[%r968+128], {%f1146, %f1145};
	or.b32  	%r984, %r957, 40;
	xor.b32  	%r985, %r984, %r958;
	add.s32 	%r986, %r963, %r985;
	shl.b32 	%r987, %r986, 2;
	add.s32 	%r988, %r964, %r987;
	st.shared.v2.f32 	[%r988], {%f1144, %f1143};
	st.shared.v2.f32 	[%r968+4224], {%f1142, %f1141};
	st.shared.v2.f32 	[%r988+4096], {%f1140, %f1139};
	or.b32  	%r989, %r957, 48;
	xor.b32  	%r990, %r989, %r958;
	add.s32 	%r991, %r963, %r990;
	shl.b32 	%r992, %r991, 2;
	add.s32 	%r993, %r964, %r992;
	st.shared.v2.f32 	[%r993], {%f1138, %f1137};
	or.b32  	%r994, %r957, 56;
	xor.b32  	%r995, %r994, %r958;
	add.s32 	%r996, %r963, %r995;
	shl.b32 	%r997, %r996, 2;
	add.s32 	%r998, %r964, %r997;
	st.shared.v2.f32 	[%r998], {%f1136, %f1135};
	st.shared.v2.f32 	[%r993+4096], {%f1134, %f1133};
	st.shared.v2.f32 	[%r998+4096], {%f1132, %f1131};
	st.shared.v2.f32 	[%r968+8192], {%f1130, %f1129};
	st.shared.v2.f32 	[%r973+8192], {%f1128, %f1127};
	st.shared.v2.f32 	[%r968+12288], {%f1126, %f1125};
	st.shared.v2.f32 	[%r973+12288], {%f1124, %f1123};
	st.shared.v2.f32 	[%r978+8192], {%f1122, %f1121};
	st.shared.v2.f32 	[%r983+8192], {%f1120, %f1119};
	st.shared.v2.f32 	[%r978+12288], {%f1118, %f1117};
	st.shared.v2.f32 	[%r983+12288], {%f1116, %f1115};
	st.shared.v2.f32 	[%r968+8320], {%f1114, %f1113};
	st.shared.v2.f32 	[%r988+8192], {%f1112, %f1111};
	st.shared.v2.f32 	[%r968+12416], {%f1110, %f1109};
	st.shared.v2.f32 	[%r988+12288], {%f1108, %f1107};
	st.shared.v2.f32 	[%r993+8192], {%f1106, %f1105};
	st.shared.v2.f32 	[%r998+8192], {%f1104, %f1103};
	st.shared.v2.f32 	[%r993+12288], {%f1102, %f1101};
	st.shared.v2.f32 	[%r998+12288], {%f1100, %f1099};
	st.shared.v2.f32 	[%r968+16384], {%f1098, %f1097};
	st.shared.v2.f32 	[%r973+16384], {%f1096, %f1095};
	st.shared.v2.f32 	[%r968+20480], {%f1094, %f1093};
	st.shared.v2.f32 	[%r973+20480], {%f1092, %f1091};
	st.shared.v2.f32 	[%r978+16384], {%f1090, %f1089};
	st.shared.v2.f32 	[%r983+16384], {%f1088, %f1087};
	st.shared.v2.f32 	[%r978+20480], {%f1086, %f1085};
	st.shared.v2.f32 	[%r983+20480], {%f1084, %f1083};
	st.shared.v2.f32 	[%r968+16512], {%f1082, %f1081};
	st.shared.v2.f32 	[%r988+16384], {%f1080, %f1079};
	st.shared.v2.f32 	[%r968+20608], {%f1078, %f1077};
	st.shared.v2.f32 	[%r988+20480], {%f1076, %f1075};
	st.shared.v2.f32 	[%r993+16384], {%f1074, %f1073};
	st.shared.v2.f32 	[%r998+16384], {%f1072, %f1071};
	st.shared.v2.f32 	[%r993+20480], {%f1070, %f1069};
	st.shared.v2.f32 	[%r998+20480], {%f1068, %f1067};
	st.shared.v2.f32 	[%r968+24576], {%f1066, %f1065};
	st.shared.v2.f32 	[%r973+24576], {%f1064, %f1063};
	st.shared.v2.f32 	[%r968+28672], {%f1062, %f1061};
	st.shared.v2.f32 	[%r973+28672], {%f1060, %f1059};
	st.shared.v2.f32 	[%r978+24576], {%f1058, %f1057};
	st.shared.v2.f32 	[%r983+24576], {%f1056, %f1055};
	st.shared.v2.f32 	[%r978+28672], {%f1054, %f1053};
	st.shared.v2.f32 	[%r983+28672], {%f1052, %f1051};
	st.shared.v2.f32 	[%r968+24704], {%f1050, %f1049};
	st.shared.v2.f32 	[%r988+24576], {%f1048, %f1047};
	st.shared.v2.f32 	[%r968+28800], {%f1046, %f1045};
	st.shared.v2.f32 	[%r988+28672], {%f1044, %f1043};
	st.shared.v2.f32 	[%r993+24576], {%f1042, %f1041};
	st.shared.v2.f32 	[%r998+24576], {%f1040, %f1039};
	st.shared.v2.f32 	[%r993+28672], {%f1038, %f1037};
	st.shared.v2.f32 	[%r998+28672], {%f1036, %f1035};
	bar.sync 	0;
	shl.b32 	%r999, %r955, 5;
	add.s32 	%r1000, %r999, %r952;
	shl.b32 	%r1001, %r959, 6;
	add.s32 	%r1002, %r1000, %r1001;
	shl.b32 	%r1003, %r1002, 2;
	xor.b32  	%r1004, %r1003, 96;
	add.s32 	%r1005, %r1004, %r964;
	add.s32 	%r1066, %r1005, 3584;
	add.s32 	%r53, %r964, %r1003;
	xor.b32  	%r1006, %r1003, 64;
	add.s32 	%r1007, %r1006, %r964;
	add.s32 	%r1065, %r1007, 3072;
	mov.u32 	%r1008, %ctaid.y;
	mul.lo.s32 	%r1009, %r1008, %r1019;
	shl.b32 	%r1010, %r1009, 7;
	add.s32 	%r1011, %r952, %r1010;
	mov.u32 	%r1012, %ctaid.x;
	shl.b32 	%r1013, %r1012, 7;
	add.s32 	%r1014, %r1011, %r1013;
	add.s32 	%r1015, %r1014, %r1001;
	add.s32 	%r1064, %r1015, %r999;
	shl.b32 	%r56, %r1019, 3;
	xor.b32  	%r1016, %r1003, 32;
	add.s32 	%r1017, %r1016, %r964;
	add.s32 	%r1063, %r1017, 2560;
	cvta.to.global.u64 	%rd3, %rd135;
	mov.b32 	%r1067, 2048;
$L__BB0_4:
	ld.param.u32 	%r1020, [_Z6matmulP6__halfS0_S0_iiiff_param_4];
	add.s32 	%r1018, %r53, %r1067;
	ld.shared.f32 	%f899, [%r1018+-2048];
	// begin inline asm
	{  cvt.rn.f16.f32 %rs1, %f899;}

	// end inline asm
	mul.wide.s32 	%rd123, %r1064, 2;
	add.s64 	%rd124, %rd3, %rd123;
	st.global.u16 	[%rd124], %rs1;
	ld.shared.f32 	%f900, [%r1063+-2048];
	// begin inline asm
	{  cvt.rn.f16.f32 %rs2, %f900;}

	// end inline asm
	mul.wide.s32 	%rd125, %r1020, 2;
	add.s64 	%rd126, %rd124, %rd125;
	st.global.u16 	[%rd126], %rs2;
	ld.shared.f32 	%f901, [%r1065+-2048];
	// begin inline asm
	{  cvt.rn.f16.f32 %rs3, %f901;}

	// end inline asm
	add.s64 	%rd127, %rd126, %rd125;
	st.global.u16 	[%rd127], %rs3;
	ld.shared.f32 	%f902, [%r1066+-2048];
	// begin inline asm
	{  cvt.rn.f16.f32 %rs4, %f902;}

	// end inline asm
	add.s64 	%rd128, %rd127, %rd125;
	st.global.u16 	[%rd128], %rs4;
	ld.shared.f32 	%f903, [%r1018];
	// begin inline asm
	{  cvt.rn.f16.f32 %rs5, %f903;}

	// end inline asm
	add.s64 	%rd129, %rd128, %rd125;
	st.global.u16 	[%rd129], %rs5;
	ld.shared.f32 	%f904, [%r1063];
	// begin inline asm
	{  cvt.rn.f16.f32 %rs6, %f904;}

	// end inline asm
	add.s64 	%rd130, %rd129, %rd125;
	st.global.u16 	[%rd130], %rs6;
	ld.shared.f32 	%f905, [%r1065];
	// begin inline asm
	{  cvt.rn.f16.f32 %rs7, %f905;}

	// end inline asm
	add.s64 	%rd131, %rd130, %rd125;
	st.global.u16 	[%rd131], %rs7;
	ld.shared.f32 	%f906, [%r1066];
	// begin inline asm
	{  cvt.rn.f16.f32 %rs8, %f906;}

	// end inline asm
	add.s64 	%rd132, %rd131, %rd125;
	st.global.u16 	[%rd132], %rs8;
	add.s32 	%r1067, %r1067, 4096;
	add.s32 	%r1066, %r1066, 4096;
	add.s32 	%r1065, %r1065, 4096;
	add.s32 	%r1064, %r1064, %r56;
	add.s32 	%r1063, %r1063, 4096;
	setp.ne.s32 	%p4, %r1067, 67584;
	@%p4 bra 	$L__BB0_4;
	ret;

}


// ===== COMPILED SASS (sm_100) =====

	.target	sm_100

	.elftype	@"ET_EXEC"


//--------------------- .note.nv.tkinfo           --------------------------
	.section	.note.nv.tkinfo,"",@"SHT_NOTE"
	.sectionflags	@"SHF_NOTE_NV_TKINFO"
	.tkinfo
        /*0018*/ 	.word	0x00000002
        /*0030*/ 	.string	""
        /*0030*/ 	.string	"ptxas"
        /*0030*/ 	.string	"Cuda compilation tools, release 13.0, V13.0.88"
        /*0030*/ 	.string	"Build cuda_13.0.r13.0/compiler.36424714_0"
        /*0030*/ 	.string	"-arch sm_100 -m 64 "



//--------------------- .note.nv.cuinfo           --------------------------
	.section	.note.nv.cuinfo,"",@"SHT_NOTE"
	.sectionflags	@"SHF_NOTE_NV_CUINFO"
        /*0018*/ 	.short	0x0002
        /*001a*/ 	.short	0x0064
        /*001c*/ 	.short	0x0082
	.zero		2


//--------------------- .nv.info                  --------------------------
	.section	.nv.info,"",@"SHT_CUDA_INFO"
	.align	4


	//----- nvinfo : EIATTR_REGCOUNT
	.align		4
        /*0000*/ 	.byte	0x04, 0x2f
        /*0002*/ 	.short	(.L_1 - .L_0)
	.align		4
.L_0:
        /*0004*/ 	.word	index@(_Z6matmulP6__halfS0_S0_iiiff)
        /*0008*/ 	.word	0x000000fc


	//----- nvinfo : EIATTR_FRAME_SIZE
	.align		4
.L_1:
        /*000c*/ 	.byte	0x04, 0x11
        /*000e*/ 	.short	(.L_3 - .L_2)
	.align		4
.L_2:
        /*0010*/ 	.word	index@(_Z6matmulP6__halfS0_S0_iiiff)
        /*0014*/ 	.word	0x00000040


	//----- nvinfo : EIATTR_MIN_STACK_SIZE
	.align		4
.L_3:
        /*0018*/ 	.byte	0x04, 0x12
        /*001a*/ 	.short	(.L_5 - .L_4)
	.align		4
.L_4:
        /*001c*/ 	.word	index@(_Z6matmulP6__halfS0_S0_iiiff)
        /*0020*/ 	.word	0x00000040
.L_5:


//--------------------- .nv.compat                --------------------------
	.section	.nv.compat,"",@"SHT_CUDA_COMPAT_INFO"
	.align	4
        /*0000*/ 	.byte	0x02, 0x09, 0x00, 0x00, 0x02, 0x02, 0x01, 0x00, 0x02, 0x05, 0x05, 0x00, 0x03, 0x07, 0x01, 0x01
        /*0010*/ 	.byte	0x02, 0x03, 0x00, 0x00, 0x02, 0x06, 0x01, 0x00, 0x04, 0x0b, 0x08, 0x00, 0x09, 0x00, 0x00, 0x00
        /*0020*/ 	.byte	0x00, 0x00, 0x00, 0x00


//--------------------- .nv.info._Z6matmulP6__halfS0_S0_iiiff --------------------------
	.section	.nv.info._Z6matmulP6__halfS0_S0_iiiff,"",@"SHT_CUDA_INFO"
	.sectionflags	@""
	.align	4


	//----- nvinfo : EIATTR_CUDA_API_VERSION
	.align		4
        /*0000*/ 	.byte	0x04, 0x37
        /*0002*/ 	.short	(.L_7 - .L_6)
.L_6:
        /*0004*/ 	.word	0x00000082


	//----- nvinfo : EIATTR_KPARAM_INFO
	.align		4
.L_7:
        /*0008*/ 	.byte	0x04, 0x17
        /*000a*/ 	.short	(.L_9 - .L_8)
.L_8:
        /*000c*/ 	.word	0x00000000
        /*0010*/ 	.short	0x0007
        /*0012*/ 	.short	0x0028
        /*0014*/ 	.byte	0x00, 0xf0, 0x11, 0x00


	//----- nvinfo : EIATTR_KPARAM_INFO
	.align		4
.L_9:
        /*0018*/ 	.byte	0x04, 0x17
        /*001a*/ 	.short	(.L_11 - .L_10)
.L_10:
        /*001c*/ 	.word	0x00000000
        /*0020*/ 	.short	0x0006
        /*0022*/ 	.short	0x0024
        /*0024*/ 	.byte	0x00, 0xf0, 0x11, 0x00


	//----- nvinfo : EIATTR_KPARAM_INFO
	.align		4
.L_11:
        /*0028*/ 	.byte	0x04, 0x17
        /*002a*/ 	.short	(.L_13 - .L_12)
.L_12:
        /*002c*/ 	.word	0x00000000
        /*0030*/ 	.short	0x0005
        /*0032*/ 	.short	0x0020
        /*0034*/ 	.byte	0x00, 0xf0, 0x11, 0x00


	//----- nvinfo : EIATTR_KPARAM_INFO
	.align		4
.L_13:
        /*0038*/ 	.byte	0x04, 0x17
        /*003a*/ 	.short	(.L_15 - .L_14)
.L_14:
        /*003c*/ 	.word	0x00000000
        /*0040*/ 	.short	0x0004
        /*0042*/ 	.short	0x001c
        /*0044*/ 	.byte	0x00, 0xf0, 0x11, 0x00


	//----- nvinfo : EIATTR_KPARAM_INFO
	.align		4
.L_15:
        /*0048*/ 	.byte	0x04, 0x17
        /*004a*/ 	.short	(.L_17 - .L_16)
.L_16:
        /*004c*/ 	.word	0x00000000
        /*0050*/ 	.short	0x0003
        /*0052*/ 	.short	0x0018
        /*0054*/ 	.byte	0x00, 0xf0, 0x11, 0x00


	//----- nvinfo : EIATTR_KPARAM_INFO
	.align		4
.L_17:
        /*0058*/ 	.byte	0x04, 0x17
        /*005a*/ 	.short	(.L_19 - .L_18)
.L_18:
        /*005c*/ 	.word	0x00000000
        /*0060*/ 	.short	0x0002
        /*0062*/ 	.short	0x0010
        /*0064*/ 	.byte	0x00, 0xf5, 0x21, 0x00


	//----- nvinfo : EIATTR_KPARAM_INFO
	.align		4
.L_19:
        /*0068*/ 	.byte	0x04, 0x17
        /*006a*/ 	.short	(.L_21 - .L_20)
.L_20:
        /*006c*/ 	.word	0x00000000
        /*0070*/ 	.short	0x0001
        /*0072*/ 	.short	0x0008
        /*0074*/ 	.byte	0x00, 0xf5, 0x21, 0x00


	//----- nvinfo : EIATTR_KPARAM_INFO
	.align		4
.L_21:
        /*0078*/ 	.byte	0x04, 0x17
        /*007a*/ 	.short	(.L_23 - .L_22)
.L_22:
        /*007c*/ 	.word	0x00000000
        /*0080*/ 	.short	0x0000
        /*0082*/ 	.short	0x0000
        /*0084*/ 	.byte	0x00, 0xf5, 0x21, 0x00


	//----- nvinfo : EIATTR_SPARSE_MMA_MASK
	.align		4
.L_23:
        /*0088*/ 	.byte	0x03, 0x50
        /*008a*/ 	.short	0x0000


	//----- nvinfo : EIATTR_MAXREG_COUNT
	.align		4
        /*008c*/ 	.byte	0x03, 0x1b
        /*008e*/ 	.short	0x00ff


	//----- nvinfo : EIATTR_NUM_BARRIERS
	.align		4
        /*0090*/ 	.byte	0x02, 0x4c
        /*0092*/ 	.byte	0x01
	.zero		1


	//----- nvinfo : EIATTR_MERCURY_ISA_VERSION
	.align		4
        /*0094*/ 	.byte	0x03, 0x5f
        /*0096*/ 	.short	0x0101


	//----- nvinfo : EIATTR_VRC_CTA_INIT_COUNT
	.align		4
        /*0098*/ 	.byte	0x02, 0x4a
	.zero		1
	.zero		1


	//----- nvinfo : EIATTR_EXIT_INSTR_OFFSETS
	.align		4
        /*009c*/ 	.byte	0x04, 0x1c
        /*009e*/ 	.short	(.L_25 - .L_24)


	//   ....[0]....
.L_24:
        /*00a0*/ 	.word	0x000057e0


	//----- nvinfo : EIATTR_CBANK_PARAM_SIZE
	.align		4
.L_25:
        /*00a4*/ 	.byte	0x03, 0x19
        /*00a6*/ 	.short	0x002c


	//----- nvinfo : EIATTR_PARAM_CBANK
	.align		4
        /*00a8*/ 	.byte	0x04, 0x0a
        /*00aa*/ 	.short	(.L_27 - .L_26)
	.align		4
.L_26:
        /*00ac*/ 	.word	index@(.nv.constant0._Z6matmulP6__halfS0_S0_iiiff)
        /*00b0*/ 	.short	0x0380
        /*00b2*/ 	.short	0x002c


	//----- nvinfo : EIATTR_SW_WAR
	.align		4
.L_27:
        /*00b4*/ 	.byte	0x04, 0x36
        /*00b6*/ 	.short	(.L_29 - .L_28)
.L_28:
        /*00b8*/ 	.word	0x00000008
.L_29:


//--------------------- .nv.callgraph             --------------------------
	.section	.nv.callgraph,"",@"SHT_CUDA_CALLGRAPH"
	.align	4
	.sectionentsize	8
	.align		4
        /*0000*/ 	.word	0x00000000
	.align		4
        /*0004*/ 	.word	0xffffffff
	.align		4
        /*0008*/ 	.word	0x00000000
	.align		4
        /*000c*/ 	.word	0xfffffffe
	.align		4
        /*0010*/ 	.word	0x00000000
	.align		4
        /*0014*/ 	.word	0xfffffffd
	.align		4
        /*0018*/ 	.word	0x00000000
	.align		4
        /*001c*/ 	.word	0xfffffffc


//--------------------- .text._Z6matmulP6__halfS0_S0_iiiff --------------------------
	.section	.text._Z6matmulP6__halfS0_S0_iiiff,"ax",@progbits
	.align	128
        .global         _Z6matmulP6__halfS0_S0_iiiff
        .type           _Z6matmulP6__halfS0_S0_iiiff,@function
        .size           _Z6matmulP6__halfS0_S0_iiiff,(.L_x_4 - _Z6matmulP6__halfS0_S0_iiiff)
        .other          _Z6matmulP6__halfS0_S0_iiiff,@"STO_CUDA_ENTRY STV_DEFAULT"
_Z6matmulP6__halfS0_S0_iiiff:
.text._Z6matmulP6__halfS0_S0_iiiff:
[----:B------:R-:W1:Y:S01]  /*0000*/  LDC R1, c[0x0][0x37c] ;  /* 0x0000df00ff017b82 */ /* 0x000e620000000800 */
[----:B------:R-:W2:Y:S01]  /*0010*/  S2R R11, SR_CgaCtaId ;  /* 0x00000000000b7919 */ /* 0x000ea20000008800 */
[----:B------:R-:W-:Y:S01]  /*0020*/  MOV R4, 0x400 ;  /* 0x0000040000047802 */ /* 0x000fe20000000f00 */
[----:B-1----:R-:W-:Y:S01]  /*0030*/  VIADD R1, R1, 0xffffffc0 ;  /* 0xffffffc001017836 */ /* 0x002fe20000000000 */
[----:B------:R-:W1:Y:S01]  /*0040*/  LDCU.64 UR6, c[0x0][0x380] ;  /* 0x00007000ff0677ac */ /* 0x000e620008000a00 */
[----:B------:R-:W3:Y:S03]  /*0050*/  S2R R180, SR_TID.Z ;  /* 0x0000000000b47919 */ /* 0x000ee60000002300 */
[----:B------:R-:W4:Y:S01]  /*0060*/  LDC.64 R176, c[0x0][0x388] ;  /* 0x0000e200ffb07b82 */ /* 0x000f220000000a00 */
[----:B------:R-:W-:Y:S01]  /*0070*/  CS2R R106, SRZ ;  /* 0x00000000006a7805 */ /* 0x000fe2000001ff00 */
[----:B------:R-:W5:Y:S01]  /*0080*/  LDCU.64 UR4, c[0x0][0x388] ;  /* 0x00007100ff0477ac */ /* 0x000f620008000a00 */
[----:B------:R-:W1:Y:S01]  /*0090*/  S2R R178, SR_TID.X ;  /* 0x0000000000b27919 */ /* 0x000e620000002100 */
[----:B------:R-:W-:-:S02]  /*00a0*/  CS2R R102, SRZ ;  /* 0x0000000000667805 */ /* 0x000fc4000001ff00 */
[----:B------:R-:W-:Y:S01]  /*00b0*/  CS2R R104, SRZ ;  /* 0x0000000000687805 */ /* 0x000fe2000001ff00 */
[----:B------:R-:W4:Y:S01]  /*00c0*/  LDCU.64 UR8, c[0x0][0x358] ;  /* 0x00006b00ff0877ac */ /* 0x000f220008000a00 */
[----:B------:R-:W5:Y:S01]  /*00d0*/  S2R R2, SR_TID.Y ;  /* 0x0000000000027919 */ /* 0x000f620000002200 */
[----:B------:R-:W-:Y:S02]  /*00e0*/  CS2R R100, SRZ ;  /* 0x0000000000647805 */ /* 0x000fe4000001ff00 */
[----:B------:R-:W-:Y:S02]  /*00f0*/  CS2R R114, SRZ ;  /* 0x0000000000727805 */ /* 0x000fe4000001ff00 */
[----:B------:R-:W-:Y:S01]  /*0100*/  CS2R R110, SRZ ;  /* 0x00000000006e7805 */ /* 0x000fe2000001ff00 */
[----:B------:R-:W4:Y:S01]  /*0110*/  S2R R0, SR_SWINHI ;  /* 0x0000000000007919 */ /* 0x000f220000002f00 */
[----:B------:R-:W-:Y:S02]  /*0120*/  CS2R R112, SRZ ;  /* 0x0000000000707805 */ /* 0x000fe4000001ff00 */
[----:B------:R-:W-:-:S02]  /*0130*/  CS2R R108, SRZ ;  /* 0x00000000006c7805 */ /* 0x000fc4000001ff00 */
[----:B------:R-:W-:Y:S01]  /*0140*/  CS2R R122, SRZ ;  /* 0x00000000007a7805 */ /* 0x000fe2000001ff00 */
[----:B------:R-:W4:Y:S01]  /*0150*/  S2R R14, SR_CTAID.Y ;  /* 0x00000000000e7919 */ /* 0x000f220000002600 */
[----:B------:R-:W-:Y:S02]  /*0160*/  CS2R R118, SRZ ;  /* 0x0000000000767805 */ /* 0x000fe4000001ff00 */
[----:B------:R-:W-:Y:S02]  /*0170*/  CS2R R120, SRZ ;  /* 0x0000000000787805 */ /* 0x000fe4000001ff00 */
[----:B------:R-:W-:Y:S01]  /*0180*/  CS2R R116, SRZ ;  /* 0x0000000000747805 */ /* 0x000fe2000001ff00 */
[----:B------:R-:W4:Y:S01]  /*0190*/  S2R R12, SR_CTAID.X ;  /* 0x00000000000c7919 */ /* 0x000f220000002500 */
[----:B------:R-:W-:Y:S02]  /*01a0*/  CS2R R130, SRZ ;  /* 0x0000000000827805 */ /* 0x000fe4000001ff00 */
[----:B------:R-:W-:-:S02]  /*01b0*/  CS2R R126, SRZ ;  /* 0x00000000007e7805 */ /* 0x000fc4000001ff00 */
[----:B------:R-:W-:Y:S02]  /*01c0*/  CS2R R128, SRZ ;  /* 0x0000000000807805 */ /* 0x000fe4000001ff00 */
[----:B------:R-:W-:Y:S02]  /*01d0*/  CS2R R124, SRZ ;  /* 0x00000000007c7805 */ /* 0x000fe4000001ff00 */
[----:B------:R-:W-:Y:S02]  /*01e0*/  CS2R R98, SRZ ;  /* 0x0000000000627805 */ /* 0x000fe4000001ff00 */
[----:B------:R-:W-:Y:S02]  /*01f0*/  CS2R R94, SRZ ;  /* 0x00000000005e7805 */ /* 0x000fe4000001ff00 */
[----:B------:R-:W-:Y:S02]  /*0200*/  CS2R R96, SRZ ;  /* 0x0000000000607805 */ /* 0x000fe4000001ff00 */
[----:B--2---:R-:W-:-:S02]  /*0210*/  LEA R11, R11, R4, 0x18 ;  /* 0x000000040b0b7211 */ /* 0x004fc400078ec0ff */
[----:B------:R-:W-:Y:S02]  /*0220*/  CS2R R92, SRZ ;  /* 0x00000000005c7805 */ /* 0x000fe4000001ff00 */
[----:B------:R-:W-:Y:S02]  /*0230*/  CS2R R90, SRZ ;  /* 0x00000000005a7805 */ /* 0x000fe4000001ff00 */
[----:B------:R-:W-:Y:S01]  /*0240*/  CS2R R86, SRZ ;  /* 0x0000000000567805 */ /* 0x000fe2000001ff00 */
[----:B---3--:R-:W-:Y:S01]  /*0250*/  IMAD.SHL.U32 R180, R180, 0x40, RZ ;  /* 0x00000040b4b47824 */ /* 0x008fe200078e00ff */
[----:B------:R-:W-:Y:S02]  /*0260*/  CS2R R88, SRZ ;  /* 0x0000000000587805 */ /* 0x000fe4000001ff00 */
[----:B------:R-:W-:Y:S02]  /*0270*/  CS2R R84, SRZ ;  /* 0x0000000000547805 */ /* 0x000fe4000001ff00 */
[----:B------:R-:W-:Y:S01]  /*0280*/  CS2R R82, SRZ ;  /* 0x0000000000527805 */ /* 0x000fe2000001ff00 */
[C---:B-1----:R-:W-:Y:S01]  /*0290*/  IMAD.SHL.U32 R6, R178.reuse, 0x8, RZ ;  /* 0x00000008b2067824 */ /* 0x042fe200078e00ff */
[----:B------:R-:W-:Y:S01]  /*02a0*/  CS2R R78, SRZ ;  /* 0x00000000004e7805 */ /* 0x000fe2000001ff00 */
[----:B------:R-:W-:Y:S01]  /*02b0*/  IMAD.SHL.U32 R185, R178, 0x20, RZ ;  /* 0x00000020b2b97824 */ /* 0x000fe200078e00ff */
[----:B------:R-:W-:Y:S01]  /*02c0*/  CS2R R80, SRZ ;  /* 0x0000000000507805 */ /* 0x000fe2000001ff00 */
[----:B-----5:R-:W-:Y:S01]  /*02d0*/  IMAD R179, R2, 0x20, R178 ;  /* 0x0000002002b37824 */ /* 0x020fe200078e02b2 */
[----:B------:R-:W-:-:S02]  /*02e0*/  LOP3.LUT R5, R6, 0x38, RZ, 0xc0, !PT ;  /* 0x0000003806057812 */ /* 0x000fc400078ec0ff */
[----:B------:R-:W-:Y:S02]  /*02f0*/  CS2R R76, SRZ ;  /* 0x00000000004c7805 */ /* 0x000fe4000001ff00 */
[----:B------:R-:W-:Y:S01]  /*0300*/  LOP3.LUT R185, R185, 0x20, RZ, 0xc0, !PT ;  /* 0x00000020b9b97812 */ /* 0x000fe200078ec0ff */
[----:B------:R-:W-:Y:S01]  /*0310*/  IMAD.IADD R3, R180, 0x1, R179 ;  /* 0x00000001b4037824 */ /* 0x000fe200078e02b3 */
[----:B------:R-:W-:Y:S02]  /*0320*/  MOV R16, R11 ;  /* 0x0000000b00107202 */ /* 0x000fe40000000f00 */
[----:B----4-:R-:W-:Y:S02]  /*0330*/  MOV R17, R0 ;  /* 0x0000000000117202 */ /* 0x010fe40000000f00 */
[----:B------:R-:W-:Y:S02]  /*0340*/  CS2R R74, SRZ ;  /* 0x00000000004a7805 */ /* 0x000fe4000001ff00 */
[----:B------:R-:W-:Y:S01]  /*0350*/  LOP3.LUT R5, R5, 0x18, R178, 0x78, !PT ;  /* 0x0000001805057812 */ /* 0x000fe200078e78b2 */
[----:B------:R-:W-:Y:S01]  /*0360*/  IMAD.SHL.U32 R4, R3, 0x8, RZ ;  /* 0x0000000803047824 */ /* 0x000fe200078e00ff */
[----:B------:R-:W-:-:S02]  /*0370*/  IADD3 R18, P6, PT, R16, 0x2000, RZ ;  /* 0x0000200010127810 */ /* 0x000fc40007fde0ff */
[----:B------:R-:W-:Y:S02]  /*0380*/  CS2R R70, SRZ ;  /* 0x0000000000467805 */ /* 0x000fe4000001ff00 */
[C---:B------:R-:W-:Y:S02]  /*0390*/  IADD3 R24, P4, PT, R16.reuse, 0x4000, RZ ;  /* 0x0000400010187810 */ /* 0x040fe40007f9e0ff */
[----:B------:R-:W-:Y:S02]  /*03a0*/  CS2R R72, SRZ ;  /* 0x0000000000487805 */ /* 0x000fe4000001ff00 */
[C---:B------:R-:W-:Y:S01]  /*03b0*/  IADD3 R22, P5, PT, R16.reuse, 0x6000, RZ ;  /* 0x0000600010167810 */ /* 0x040fe20007fbe0ff */
[----:B------:R-:W-:Y:S01]  /*03c0*/  IMAD.X R19, RZ, RZ, R17, P6 ;  /* 0x000000ffff137224 */ /* 0x000fe200030e0611 */
[----:B------:R-:W-:Y:S01]  /*03d0*/  SHF.R.U32.HI R3, RZ, 0x2, R3 ;  /* 0x00000002ff037819 */ /* 0x000fe20000011603 */
[--C-:B------:R-:W-:Y:S01]  /*03e0*/  IMAD.X R15, RZ, RZ, R17.reuse, P4 ;  /* 0x000000ffff0f7224 */ /* 0x100fe200020e0611 */
[C---:B------:R-:W-:Y:S01]  /*03f0*/  IADD3 R20, P2, PT, R16.reuse, 0x8000, RZ ;  /* 0x0000800010147810 */ /* 0x040fe20007f5e0ff */
[----:B------:R-:W-:Y:S01]  /*0400*/  IMAD.X R13, RZ, RZ, R17, P5 ;  /* 0x000000ffff0d7224 */ /* 0x000fe200028e0611 */
[----:B------:R-:W-:Y:S01]  /*0410*/  IADD3 R10, P3, PT, R16, 0xa000, RZ ;  /* 0x0000a000100a7810 */ /* 0x000fe20007f7e0ff */
[--C-:B------:R-:W-:Y:S01]  /*0420*/  IMAD R14, R14, 0x80, R3.reuse ;  /* 0x000000800e0e7824 */ /* 0x100fe200078e0203 */
[----:B------:R-:W-:Y:S01]  /*0430*/  IADD3 R0, P1, PT, R16, 0xe000, RZ ;  /* 0x0000e00010007810 */ /* 0x000fe20007f3e0ff */
[----:B------:R-:W-:Y:S01]  /*0440*/  IMAD R12, R12, 0x80, R3 ;  /* 0x000000800c0c7824 */ /* 0x000fe200078e0203 */
[----:B------:R-:W-:Y:S01]  /*0450*/  IADD3 R8, P0, PT, R16, 0xc000, RZ ;  /* 0x0000c00010087810 */ /* 0x000fe20007f1e0ff */
[--C-:B------:R-:W-:Y:S01]  /*0460*/  IMAD.X R9, RZ, RZ, R17.reuse, P2 ;  /* 0x000000ffff097224 */ /* 0x100fe200010e0611 */
[----:B------:R-:W-:Y:S01]  /*0470*/  LOP3.LUT R4, R5, 0xfffc0, R4, 0xf8, !PT ;  /* 0x000fffc005047812 */ /* 0x000fe200078ef804 */
[--C-:B------:R-:W-:Y:S01]  /*0480*/  IMAD.X R7, RZ, RZ, R17.reuse, P3 ;  /* 0x000000ffff077224 */ /* 0x100fe200018e0611 */
[----:B------:R1:W-:Y:S01]  /*0490*/  STL.128 [R1], R16 ;  /* 0x0000001001007387 */ /* 0x0003e20000100c00 */
[--C-:B------:R-:W-:Y:S01]  /*04a0*/  IMAD.X R3, RZ, RZ, R17.reuse, P1 ;  /* 0x000000ffff037224 */ /* 0x100fe200008e0611 */
[----:B------:R-:W-:Y:S01]  /*04b0*/  LOP3.LUT R185, R185, 0x8, R178, 0xf8, !PT ;  /* 0x00000008b9b97812 */ /* 0x000fe200078ef8b2 */
[----:B------:R-:W-:Y:S01]  /*04c0*/  IMAD.X R5, RZ, RZ, R17, P0 ;  /* 0x000000ffff057224 */ /* 0x000fe200000e0611 */
[----:B------:R-:W-:Y:S01]  /*04d0*/  LOP3.LUT R168, R6, 0x18, RZ, 0xc0, !PT ;  /* 0x0000001806a87812 */ /* 0x000fe200078ec0ff */
[----:B------:R-:W-:Y:S01]  /*04e0*/  IMAD R4, R4, 0x2, R11 ;  /* 0x0000000204047824 */ /* 0x000fe200078e020b */
[----:B------:R-:W-:-:S02]  /*04f0*/  CS2R R68, SRZ ;  /* 0x0000000000447805 */ /* 0x000fc4000001ff00 */
[----:B------:R-:W-:Y:S02]  /*0500*/  CS2R R42, SRZ ;  /* 0x00000000002a7805 */ /* 0x000fe4000001ff00 */
[----:B------:R-:W-:Y:S02]  /*0510*/  CS2R R38, SRZ ;  /* 0x0000000000267805 */ /* 0x000fe4000001ff00 */
[----:B------:R-:W-:Y:S02]  /*0520*/  CS2R R40, SRZ ;  /* 0x0000000000287805 */ /* 0x000fe4000001ff00 */
[----:B------:R-:W-:Y:S02]  /*0530*/  CS2R R50, SRZ ;  /* 0x0000000000327805 */ /* 0x000fe4000001ff00 */
[----:B------:R-:W-:Y:S02]  /*0540*/  CS2R R46, SRZ ;  /* 0x00000000002e7805 */ /* 0x000fe4000001ff00 */
        /* <DEDUP_REMOVED lines=9> */
[----:B------:R-:W-:Y:S01]  /*05e0*/  CS2R R60, SRZ ;  /* 0x00000000003c7805 */ /* 0x000fe2000001ff00 */
[----:B-1----:R-:W-:Y:S02]  /*05f0*/  IMAD.MOV.U32 R16, RZ, RZ, R24 ;  /* 0x000000ffff107224 */ /* 0x002fe400078e0018 */
[----:B------:R-:W-:Y:S02]  /*0600*/  IMAD.MOV.U32 R17, RZ, RZ, R15 ;  /* 0x000000ffff117224 */ /* 0x000fe400078e000f */
[----:B------:R-:W-:Y:S02]  /*0610*/  IMAD.MOV.U32 R18, RZ, RZ, R22 ;  /* 0x000000ffff127224 */ /* 0x000fe400078e0016 */
[----:B------:R-:W-:-:S05]  /*0620*/  IMAD.MOV.U32 R19, RZ, RZ, R13 ;  /* 0x000000ffff137224 */ /* 0x000fca00078e000d */
[----:B------:R1:W-:Y:S02]  /*0630*/  STL.128 [R1+0x10], R16 ;  /* 0x0000101001007387 */ /* 0x0003e40000100c00 */
[----:B-1----:R-:W-:Y:S02]  /*0640*/  IMAD.MOV.U32 R16, RZ, RZ, R20 ;  /* 0x000000ffff107224 */ /* 0x002fe400078e0014 */
[----:B------:R-:W-:Y:S01]  /*0650*/  IMAD.MOV.U32 R17, RZ, RZ, R9 ;  /* 0x000000ffff117224 */ /* 0x000fe200078e0009 */
[----:B------:R-:W-:Y:S01]  /*0660*/  LOP3.LUT R9, R180, 0x6, R178, 0xf8, !PT ;  /* 0x00000006b4097812 */ /* 0x000fe200078ef8b2 */
[----:B------:R-:W-:Y:S02]  /*0670*/  IMAD.MOV.U32 R18, RZ, RZ, R10 ;  /* 0x000000ffff127224 */ /* 0x000fe400078e000a */
[----:B------:R-:W-:-:S05]  /*0680*/  IMAD.MOV.U32 R19, RZ, RZ, R7 ;  /* 0x000000ffff137224 */ /* 0x000fca00078e0007 */
[----:B------:R1:W-:Y:S02]  /*0690*/  STL.128 [R1+0x20], R16 ;  /* 0x0000201001007387 */ /* 0x0003e40000100c00 */
[----:B-1----:R-:W-:Y:S02]  /*06a0*/  IMAD.MOV.U32 R17, RZ, RZ, R5 ;  /* 0x000000ffff117224 */ /* 0x002fe400078e0005 */
[----:B------:R-:W1:Y:S01]  /*06b0*/  LDC R5, c[0x0][0x3a0] ;  /* 0x0000e800ff057b82 */ /* 0x000e620000000800 */
[----:B------:R-:W-:Y:S01]  /*06c0*/  IMAD.MOV.U32 R18, RZ, RZ, R0 ;  /* 0x000000ffff127224 */ /* 0x000fe200078e0000 */
[----:B------:R-:W-:Y:S01]  /*06d0*/  SHF.R.U32.HI R0, RZ, 0x1, R178 ;  /* 0x00000001ff007819 */ /* 0x000fe200000116b2 */
[----:B------:R-:W-:Y:S01]  /*06e0*/  IMAD.MOV.U32 R19, RZ, RZ, R3 ;  /* 0x000000ffff137224 */ /* 0x000fe200078e0003 */
[----:B------:R-:W-:Y:S01]  /*06f0*/  LOP3.LUT R3, R178, 0x6, RZ, 0xc0, !PT ;  /* 0x00000006b2037812 */ /* 0x000fe200078ec0ff */
[----:B------:R-:W-:Y:S01]  /*0700*/  IMAD.MOV.U32 R16, RZ, RZ, R8 ;  /* 0x000000ffff107224 */ /* 0x000fe200078e0008 */
[----:B------:R-:W-:-:S03]  /*0710*/  LOP3.LUT R0, R0, 0x1f8, RZ, 0xc0, !PT ;  /* 0x000001f800007812 */ /* 0x000fc600078ec0ff */
[----:B------:R-:W-:Y:S01]  /*0720*/  IMAD R7, R2, 0x40, R3 ;  /* 0x0000004002077824 */ /* 0x000fe200078e0203 */
[----:B------:R2:W-:Y:S01]  /*0730*/  STL.128 [R1+0x30], R16 ;  /* 0x0000301001007387 */ /* 0x0005e20000100c00 */
[C---:B------:R-:W-:Y:S02]  /*0740*/  IMAD.IADD R2, R0.reuse, 0x1, R9 ;  /* 0x0000000100027824 */ /* 0x040fe400078e0209 */
[----:B------:R-:W-:Y:S02]  /*0750*/  IMAD.IADD R7, R0, 0x1, R7 ;  /* 0x0000000100077824 */ /* 0x000fe400078e0207 */
[----:B------:R-:W-:Y:S02]  /*0760*/  VIADD R182, R2, 0x10 ;  /* 0x0000001002b67836 */ /* 0x000fe40000000000 */
[C---:B------:R-:W-:Y:S02]  /*0770*/  IMAD.SHL.U32 R172, R7.reuse, 0x4, RZ ;  /* 0x0000000407ac7824 */ /* 0x040fe400078e00ff */
[----:B------:R-:W-:-:S02]  /*0780*/  VIADD R15, R7, 0x10 ;  /* 0x00000010070f7836 */ /* 0x000fc40000000000 */
[C---:B------:R-:W-:Y:S01]  /*0790*/  IMAD.SHL.U32 R184, R2.reuse, 0x4, RZ ;  /* 0x0000000402b87824 */ /* 0x040fe200078e00ff */
[----:B------:R-:W-:Y:S01]  /*07a0*/  LOP3.LUT R172, R185, 0x18, R172, 0x78, !PT ;  /* 0x00000018b9ac7812 */ /* 0x000fe200078e78ac */
[----:B------:R-:W-:Y:S02]  /*07b0*/  VIADD R132, R2, 0x30 ;  /* 0x0000003002847836 */ /* 0x000fe40000000000 */
[C---:B------:R-:W-:Y:S01]  /*07c0*/  VIADD R160, R7.reuse, 0x20 ;  /* 0x0000002007a07836 */ /* 0x040fe20000000000 */
[----:B------:R-:W-:Y:S01]  /*07d0*/  LOP3.LUT R184, R184, 0x18, RZ, 0xc0, !PT ;  /* 0x00000018b8b87812 */ /* 0x000fe200078ec0ff */
[----:B------:R-:W-:Y:S02]  /*07e0*/  VIADD R13, R7, 0x30 ;  /* 0x00000030070d7836 */ /* 0x000fe40000000000 */
[----:B-1----:R-:W-:Y:S02]  /*07f0*/  IMAD R192, R14, R5, RZ ;  /* 0x000000050ec07224 */ /* 0x002fe400078e02ff */
[----:B------:R-:W-:-:S02]  /*0800*/  IMAD.SHL.U32 R166, R15, 0x4, RZ ;  /* 0x000000040fa67824 */ /* 0x000fc400078e00ff */
[----:B------:R-:W-:Y:S02]  /*0810*/  IMAD.SHL.U32 R6, R182, 0x4, RZ ;  /* 0x00000004b6067824 */ /* 0x000fe400078e00ff */
[----:B------:R-:W-:Y:S01]  /*0820*/  IMAD R188, R12, R5, RZ ;  /* 0x000000050cbc7224 */ /* 0x000fe200078e02ff */
[C---:B------:R-:W-:Y:S01]  /*0830*/  LOP3.LUT R166, R185.reuse, 0x18, R166, 0x78, !PT ;  /* 0x00000018b9a67812 */ /* 0x040fe200078e78a6 */
[----:B------:R-:W-:Y:S01]  /*0840*/  IMAD.SHL.U32 R10, R132, 0x4, RZ ;  /* 0x00000004840a7824 */ /* 0x000fe200078e00ff */
[C---:B------:R-:W-:Y:S01]  /*0850*/  LOP3.LUT R173, R185.reuse, 0x18, R6, 0x78, !PT ;  /* 0x00000018b9ad7812 */ /* 0x040fe200078e7806 */
[----:B------:R-:W-:Y:S01]  /*0860*/  IMAD.SHL.U32 R8, R160, 0x4, RZ ;  /* 0x00000004a0087824 */ /* 0x000fe200078e00ff */
[----:B------:R-:W-:Y:S01]  /*0870*/  IADD3 R9, P0, PT, R168, R188, RZ ;  /* 0x000000bca8097210 */ /* 0x000fe20007f1e0ff */
[----:B--2---:R-:W-:Y:S01]  /*0880*/  VIADD R17, R2, 0x20 ;  /* 0x0000002002117836 */ /* 0x004fe20000000000 */
[----:B------:R-:W-:Y:S01]  /*0890*/  LOP3.LUT R167, R185, 0x18, R10, 0x78, !PT ;  /* 0x00000018b9a77812 */ /* 0x000fe200078e780a */
[----:B------:R-:W-:Y:S01]  /*08a0*/  IMAD.SHL.U32 R164, R13, 0x4, RZ ;  /* 0x000000040da47824 */ /* 0x000fe200078e00ff */
[----:B------:R-:W-:Y:S01]  /*08b0*/  LOP3.LUT R165, R185, 0x18, R8, 0x78, !PT ;  /* 0x00000018b9a57812 */ /* 0x000fe200078e7808 */
[----:B------:R-:W-:Y:S01]  /*08c0*/  IMAD.SHL.U32 R174, R17, 0x4, RZ ;  /* 0x0000000411ae7824 */ /* 0x000fe200078e00ff */
[----:B------:R-:W-:Y:S01]  /*08d0*/  LOP3.LUT R19, R184, R185, RZ, 0x3c, !PT ;  /* 0x000000b9b8137212 */ /* 0x000fe200078e3cff */
[----:B------:R-:W-:Y:S01]  /*08e0*/  IMAD R140, R7, 0x20, R172 ;  /* 0x00000020078c7824 */ /* 0x000fe200078e02ac */
[----:B------:R-:W-:Y:S01]  /*08f0*/  IADD3 R7, P1, PT, R168, R192, RZ ;  /* 0x000000c0a8077210 */ /* 0x000fe20007f3e0ff */
[----:B------:R-:W-:Y:S01]  /*0900*/  IMAD R191, R5, 0x20, R192 ;  /* 0x0000002005bf7824 */ /* 0x000fe200078e02c0 */
[----:B------:R-:W-:Y:S01]  /*0910*/  LOP3.LUT R174, R185, 0x18, R174, 0x78, !PT ;  /* 0x00000018b9ae7812 */ /* 0x000fe200078e78ae */
[----:B------:R-:W-:Y:S01]  /*0920*/  IMAD R156, R15, 0x20, R166 ;  /* 0x000000200f9c7824 */ /* 0x000fe200078e02a6 */
[----:B------:R-:W-:Y:S01]  /*0930*/  LOP3.LUT R164, R185, 0x18, R164, 0x78, !PT ;  /* 0x00000018b9a47812 */ /* 0x000fe200078e78a4 */
[----:B------:R-:W-:Y:S01]  /*0940*/  IMAD R15, R5, 0x40, R192 ;  /* 0x00000040050f7824 */ /* 0x000fe200078e02c0 */
[----:B------:R-:W-:Y:S01]  /*0950*/  LEA.HI.X.SX32 R6, R192, RZ, 0x1, P1 ;  /* 0x000000ffc0067211 */ /* 0x000fe200008f0eff */
[----:B------:R-:W-:Y:S01]  /*0960*/  IMAD R148, R2, 0x20, R19 ;  /* 0x0000002002947824 */ /* 0x000fe200078e0213 */
[----:B------:R-:W-:Y:S01]  /*0970*/  LEA R22, P1, R7, UR6, 0x1 ;  /* 0x0000000607167c11 */ /* 0x000fe2000f8208ff */
[----:B------:R-:W-:Y:S01]  /*0980*/  IMAD R136, R17, 0x20, R174 ;  /* 0x0000002011887824 */ /* 0x000fe200078e02ae */
[----:B------:R-:W-:Y:S01]  /*0990*/  LEA.HI.X.SX32 R8, R188, RZ, 0x1, P0 ;  /* 0x000000ffbc087211 */ /* 0x000fe200000f0eff */
[----:B------:R-:W-:Y:S01]  /*09a0*/  IMAD R132, R132, 0x20, R167 ;  /* 0x0000002084847824 */ /* 0x000fe200078e02a7 */
[----:B------:R-:W-:Y:S01]  /*09b0*/  LEA R16, P0, R9, UR4, 0x1 ;  /* 0x0000000409107c11 */ /* 0x000fe2000f8008ff */
[----:B------:R-:W-:Y:S01]  /*09c0*/  IMAD R160, R160, 0x20, R165 ;  /* 0x00000020a0a07824 */ /* 0x000fe200078e02a5 */
[----:B------:R-:W-:Y:S01]  /*09d0*/  LEA.HI.X R23, R7, UR7, R6, 0x1, P1 ;  /* 0x0000000707177c11 */ /* 0x000fe200088f0c06 */
[----:B------:R-:W-:Y:S01]  /*09e0*/  IMAD R152, R13, 0x20, R164 ;  /* 0x000000200d987824 */ /* 0x000fe200078e02a4 */
[----:B------:R-:W-:Y:S01]  /*09f0*/  IADD3 R10, P3, PT, R168, R191, RZ ;  /* 0x000000bfa80a7210 */ /* 0x000fe20007f7e0ff */
[----:B------:R-:W-:Y:S01]  /*0a00*/  IMAD R144, R182, 0x20, R173 ;  /* 0x00000020b6907824 */ /* 0x000fe200078e02ad */
[----:B------:R-:W1:Y:S01]  /*0a10*/  LDC.64 R6, c[0x0][0x380] ;  /* 0x0000e000ff067b82 */ /* 0x000e620000000a00 */
[----:B------:R-:W-:Y:S01]  /*0a20*/  LEA.HI.X R17, R9, UR5, R8, 0x1, P0 ;  /* 0x0000000509117c11 */ /* 0x000fe200080f0c08 */
[--C-:B------:R-:W-:Y:S01]  /*0a30*/  IMAD.U32 R140, R140, 0x2, R11.reuse ;  /* 0x000000028c8c7824 */ /* 0x100fe200078e000b */
[----:B------:R-:W-:Y:S01]  /*0a40*/  IADD3 R14, P2, PT, R168, R15, RZ ;  /* 0x0000000fa80e7210 */ /* 0x000fe20007f5e0ff */
[--C-:B------:R-:W-:Y:S01]  /*0a50*/  IMAD.U32 R148, R148, 0x2, R11.reuse ;  /* 0x0000000294947824 */ /* 0x100fe200078e000b */
[----:B------:R-:W-:Y:S01]  /*0a60*/  LEA.HI.X.SX32 R9, R191, RZ, 0x1, P3 ;  /* 0x000000ffbf097211 */ /* 0x000fe200018f0eff */
[--C-:B------:R-:W-:Y:S01]  /*0a70*/  IMAD.U32 R136, R136, 0x2, R11.reuse ;  /* 0x0000000288887824 */ /* 0x100fe200078e000b */
[----:B------:R-:W-:Y:S01]  /*0a80*/  LEA R20, P3, R10, UR6, 0x1 ;  /* 0x000000060a147c11 */ /* 0x000fe2000f8608ff */
[--C-:B------:R-:W-:Y:S01]  /*0a90*/  IMAD.U32 R132, R132, 0x2, R11.reuse ;  /* 0x0000000284847824 */ /* 0x100fe200078e000b */
[----:B------:R-:W-:Y:S01]  /*0aa0*/  LEA.HI.X.SX32 R13, R15, RZ, 0x1, P2 ;  /* 0x000000ff0f0d7211 */ /* 0x000fe200010f0eff */
[--C-:B------:R-:W-:Y:S01]  /*0ab0*/  IMAD.U32 R156, R156, 0x2, R11.reuse ;  /* 0x000000029c9c7824 */ /* 0x100fe200078e000b */
[----:B------:R-:W-:Y:S01]  /*0ac0*/  LEA R18, P2, R14, UR6, 0x1 ;  /* 0x000000060e127c11 */ /* 0x000fe2000f8408ff */
[----:B------:R-:W-:Y:S01]  /*0ad0*/  IMAD.U32 R160, R160, 0x2, R11 ;  /* 0x00000002a0a07824 */ /* 0x000fe200078e000b */
[----:B------:R-:W-:Y:S01]  /*0ae0*/  LEA.HI.X R21, R10, UR7, R9, 0x1, P3 ;  /* 0x000000070a157c11 */ /* 0x000fe200098f0c09 */
[----:B------:R-:W-:Y:S01]  /*0af0*/  IMAD.U32 R144, R144, 0x2, R11 ;  /* 0x0000000290907824 */ /* 0x000fe200078e000b */
[----:B------:R-:W-:Y:S01]  /*0b00*/  SHF.R.S32.HI R10, RZ, 0x1f, R5 ;  /* 0x0000001fff0a7819 */ /* 0x000fe20000011405 */
[----:B------:R-:W-:Y:S01]  /*0b10*/  IMAD.U32 R152, R152, 0x2, R11 ;  /* 0x0000000298987824 */ /* 0x000fe200078e000b */
[----:B------:R-:W-:Y:S01]  /*0b20*/  LEA.HI.X R19, R14, UR7, R13, 0x1, P2 ;  /* 0x000000070e137c11 */ /* 0x000fe200090f0c0d */
[C-C-:B------:R-:W-:Y:S01]  /*0b30*/  IMAD R187, R5.reuse, 0x20, R188.reuse ;  /* 0x0000002005bb7824 */ /* 0x140fe200078e02bc */
[C---:B------:R-:W-:Y:S01]  /*0b40*/  ISETP.GE.AND P2, PT, R5.reuse, 0x20, PT ;  /* 0x000000200500780c */ /* 0x040fe20003f46270 */
[C---:B------:R-:W-:Y:S01]  /*0b50*/  IMAD R11, R5.reuse, 0x40, R188 ;  /* 0x00000040050b7824 */ /* 0x040fe200078e02bc */
[----:B------:R-:W-:Y:S01]  /*0b60*/  LEA.HI R175, R10, R5, RZ, 0x5 ;  /* 0x000000050aaf7211 */ /* 0x000fe200078f28ff */
[C-C-:B------:R-:W-:Y:S01]  /*0b70*/  IMAD.IADD R190, R168.reuse, 0x1, R15.reuse ;  /* 0x00000001a8be7824 */ /* 0x140fe200078e020f */
[C---:B------:R-:W-:Y:S01]  /*0b80*/  IADD3 R25, P1, PT, R168.reuse, R187, RZ ;  /* 0x000000bba8197210 */ /* 0x040fe20007f3e0ff */
[C---:B------:R-:W-:Y:S01]  /*0b90*/  IMAD R15, R5.reuse, 0x20, R15 ;  /* 0x00000020050f7824 */ /* 0x040fe200078e020f */
[C---:B------:R-:W-:Y:S01]  /*0ba0*/  IADD3 R27, P0, PT, R168.reuse, R11, RZ ;  /* 0x0000000ba81b7210 */ /* 0x040fe20007f1e0ff */
[--C-:B------:R-:W-:Y:S01]  /*0bb0*/  IMAD R5, R5, 0x20, R11.reuse ;  /* 0x0000002005057824 */ /* 0x100fe200078e020b */
[----:B------:R-:W-:Y:S01]  /*0bc0*/  LEA.HI.X.SX32 R24, R187, RZ, 0x1, P1 ;  /* 0x000000ffbb187211 */ /* 0x000fe200008f0eff */
[C---:B------:R-:W-:Y:S01]  /*0bd0*/  IMAD.IADD R186, R168.reuse, 0x1, R11 ;  /* 0x00000001a8ba7824 */ /* 0x040fe200078e020b */
[----:B------:R-:W-:Y:S01]  /*0be0*/  LEA.HI.X.SX32 R26, R11, RZ, 0x1, P0 ;  /* 0x000000ff0b1a7211 */ /* 0x000fe200000f0eff */
[C---:B------:R-:W-:Y:S01]  /*0bf0*/  IMAD.IADD R192, R168.reuse, 0x1, R192 ;  /* 0x00000001a8c07824 */ /* 0x040fe200078e02c0 */
[----:B------:R-:W-:Y:S01]  /*0c00*/  LEA R12, P1, R25, UR4, 0x1 ;  /* 0x00000004190c7c11 */ /* 0x000fe2000f8208ff */
[C---:B------:R-:W-:Y:S01]  /*0c10*/  IMAD.IADD R191, R168.reuse, 0x1, R191 ;  /* 0x00000001a8bf7824 */ /* 0x040fe200078e02bf */
[----:B------:R-:W-:Y:S01]  /*0c20*/  LEA R8, P0, R27, UR4, 0x1 ;  /* 0x000000041b087c11 */ /* 0x000fe2000f8008ff */
[C---:B------:R-:W-:Y:S01]  /*0c30*/  IMAD.IADD R189, R168.reuse, 0x1, R15 ;  /* 0x00000001a8bd7824 */ /* 0x040fe200078e020f */
[----:B------:R-:W-:Y:S01]  /*0c40*/  LEA.HI.X R13, R25, UR5, R24, 0x1, P1 ;  /* 0x00000005190d7c11 */ /* 0x000fe200088f0c18 */
[----:B------:R-:W-:Y:S01]  /*0c50*/  IMAD.IADD R188, R168, 0x1, R188 ;  /* 0x00000001a8bc7824 */ /* 0x000fe200078e02bc */
[----:B------:R-:W-:Y:S01]  /*0c60*/  LEA.HI.X R9, R27, UR5, R26, 0x1, P0 ;  /* 0x000000051b097c11 */ /* 0x000fe200080f0c1a */
[----:B-1----:R-:W-:Y:S01]  /*0c70*/  IMAD.WIDE R24, R192, 0x2, R6 ;  /* 0x00000002c0187825 */ /* 0x002fe200078e0206 */
[----:B------:R-:W-:-:S02]  /*0c80*/  IADD3 R10, P1, PT, R168, R15, RZ ;  /* 0x0000000fa80a7210 */ /* 0x000fc40007f3e0ff */
[C---:B------:R-:W-:Y:S01]  /*0c90*/  IADD3 R11, P0, PT, R168.reuse, R5, RZ ;  /* 0x00000005a80b7210 */ /* 0x040fe20007f1e0ff */
[----:B------:R-:W-:Y:S01]  /*0ca0*/  IMAD.IADD R187, R168, 0x1, R187 ;  /* 0x00000001a8bb7824 */ /* 0x000fe200078e02bb */
[----:B------:R-:W-:Y:S01]  /*0cb0*/  LEA.HI.X.SX32 R15, R15, RZ, 0x1, P1 ;  /* 0x000000ff0f0f7211 */ /* 0x000fe200008f0eff */
[--C-:B------:R-:W-:Y:S01]  /*0cc0*/  IMAD.WIDE R32, R191, 0x2, R6.reuse ;  /* 0x00000002bf207825 */ /* 0x100fe200078e0206 */
[----:B------:R-:W-:Y:S01]  /*0cd0*/  LEA.HI.X.SX32 R14, R5, RZ, 0x1, P0 ;  /* 0x000000ff050e7211 */ /* 0x000fe200000f0eff */
[----:B------:R-:W-:Y:S01]  /*0ce0*/  @!PT LDS RZ, [RZ] ;  /* 0x00000000fffff984 */ /* 0x000fe20000000800 */
[----:B------:R-:W-:Y:S01]  /*0cf0*/  @!PT LDS RZ, [RZ] ;  /* 0x00000000fffff984 */ /* 0x000fe20000000800 */
[----:B------:R-:W-:Y:S01]  /*0d00*/  @!PT LDS RZ, [RZ] ;  /* 0x00000000fffff984 */ /* 0x000fe20000000800 */
[----:B------:R1:W-:Y:S01]  /*0d10*/  LDGSTS.E.BYPASS.LTC128B.128 [R4], desc[UR8][R24.64] ;  /* 0x0000000018047fae */ /* 0x0003e2000b981a08 */
[----:B------:R-:W-:Y:S01]  /*0d20*/  LEA R28, P1, R10, UR6, 0x1 ;  /* 0x000000060a1c7c11 */ /* 0x000fe2000f8208ff */
[----:B------:R-:W-:Y:S01]  /*0d30*/  IMAD.WIDE R30, R190, 0x2, R6 ;  /* 0x00000002be1e7825 */ /* 0x000fe200078e0206 */
[C---:B------:R-:W-:Y:S01]  /*0d40*/  LEA R26, P0, R11.reuse, UR4, 0x1 ;  /* 0x000000040b1a7c11 */ /* 0x040fe2000f8008ff */
[----:B------:R2:W-:Y:S01]  /*0d50*/  LDGSTS.E.BYPASS.LTC128B.128 [R4+0x800], desc[UR8][R32.64] ;  /* 0x0080000020047fae */ /* 0x0005e2000b981a08 */
[----:B------:R-:W-:Y:S01]  /*0d60*/  LEA.HI.X R29, R10, UR7, R15, 0x1, P1 ;  /* 0x000000070a1d7c11 */ /* 0x000fe200088f0c0f */
[----:B------:R-:W-:Y:S01]  /*0d70*/  IMAD.IADD R168, R168, 0x1, R5 ;  /* 0x00000001a8a87824 */ /* 0x000fe200078e0205 */
[----:B------:R-:W-:Y:S01]  /*0d80*/  LEA.HI.X R27, R11, UR5, R14, 0x1, P0 ;  /* 0x000000050b1b7c11 */ /* 0x000fe200080f0c0e */
[----:B------:R-:W-:Y:S01]  /*0d90*/  IMAD.WIDE R36, R189, 0x2, R6 ;  /* 0x00000002bd247825 */ /* 0x000fe200078e0206 */
[----:B------:R3:W-:Y:S03]  /*0da0*/  LDGSTS.E.BYPASS.LTC128B.128 [R4+0x1000], desc[UR8][R30.64] ;  /* 0x010000001e047fae */ /* 0x0007e6000b981a08 */
[--C-:B------:R-:W-:Y:S01]  /*0db0*/  IMAD.WIDE R34, R188, 0x2, R176.reuse ;  /* 0x00000002bc227825 */ /* 0x100fe200078e02b0 */
[----:B------:R4:W-:Y:S03]  /*0dc0*/  LDGSTS.E.BYPASS.LTC128B.128 [R4+0x1800], desc[UR8][R36.64] ;  /* 0x0180000024047fae */ /* 0x0009e6000b981a08 */
[--C-:B------:R-:W-:Y:S01]  /*0dd0*/  IMAD.WIDE R14, R187, 0x2, R176.reuse ;  /* 0x00000002bb0e7825 */ /* 0x100fe200078e02b0 */
[----:B------:R5:W-:Y:S03]  /*0de0*/  LDGSTS.E.BYPASS.LTC128B.128 [R4+0x8000], desc[UR8][R34.64] ;  /* 0x0800000022047fae */ /* 0x000be6000b981a08 */
[--C-:B------:R-:W-:Y:S01]  /*0df0*/  IMAD.WIDE R10, R186, 0x2, R176.reuse ;  /* 0x00000002ba0a7825 */ /* 0x100fe200078e02b0 */
[----:B------:R5:W-:Y:S03]  /*0e00*/  LDGSTS.E.BYPASS.LTC128B.128 [R4+0x8800], desc[UR8][R14.64] ;  /* 0x088000000e047fae */ /* 0x000be6000b981a08 */
[----:B------:R-:W-:Y:S01]  /*0e10*/  IMAD.WIDE R6, R168, 0x2, R176 ;  /* 0x00000002a8067825 */ /* 0x000fe200078e02b0 */
[----:B------:R5:W-:Y:S01]  /*0e20*/  LDGSTS.E.BYPASS.LTC128B.128 [R4+0x9000], desc[UR8][R10.64] ;  /* 0x090000000a047fae */ /* 0x000be2000b981a08 */
[----:B-1----:R-:W-:-:S03]  /*0e30*/  CS2R R24, SRZ ;  /* 0x0000000000187805 */ /* 0x002fc6000001ff00 */
[----:B------:R1:W-:Y:S01]  /*0e40*/  LDGSTS.E.BYPASS.LTC128B.128 [R4+0x9800], desc[UR8][R6.64] ;  /* 0x0980000006047fae */ /* 0x0003e2000b981a08 */
[----:B--2---:R-:W-:-:S03]  /*0e50*/  CS2R R32, SRZ ;  /* 0x0000000000207805 */ /* 0x004fc6000001ff00 */
[----:B------:R-:W0:Y:S01]  /*0e60*/  LDGDEPBAR ;  /* 0x00000000000079af */ /* 0x000e220000000000 */
[----:B---3--:R-:W-:-:S03]  /*0e70*/  CS2R R30, SRZ ;  /* 0x00000000001e7805 */ /* 0x008fc6000001ff00 */
[----:B------:R-:W-:Y:S01]  /*0e80*/  LDGSTS.E.BYPASS.LTC128B.128 [R4+0x2000], desc[UR8][R22.64+0x40] ;  /* 0x0200004016047fae */ /* 0x000fe2000b981a08 */
[----:B----4-:R-:W-:-:S03]  /*0e90*/  CS2R R36, SRZ ;  /* 0x0000000000247805 */ /* 0x010fc6000001ff00 */
[----:B------:R-:W-:Y:S01]  /*0ea0*/  LDGSTS.E.BYPASS.LTC128B.128 [R4+0x2800], desc[UR8][R20.64+0x40] ;  /* 0x0280004014047fae */ /* 0x000fe2000b981a08 */
[----:B-----5:R-:W-:-:S03]  /*0eb0*/  CS2R R34, SRZ ;  /* 0x0000000000227805 */ /* 0x020fc6000001ff00 */
[----:B------:R-:W-:Y:S01]  /*0ec0*/  LDGSTS.E.BYPASS.LTC128B.128 [R4+0x3000], desc[UR8][R18.64+0x40] ;  /* 0x0300004012047fae */ /* 0x000fe2000b981a08 */
[----:B------:R-:W-:-:S03]  /*0ed0*/  CS2R R14, SRZ ;  /* 0x00000000000e7805 */ /* 0x000fc6000001ff00 */
[----:B------:R-:W-:Y:S01]  /*0ee0*/  LDGSTS.E.BYPASS.LTC128B.128 [R4+0x3800], desc[UR8][R28.64+0x40] ;  /* 0x038000401c047fae */ /* 0x000fe2000b981a08 */
[----:B------:R-:W-:-:S03]  /*0ef0*/  CS2R R10, SRZ ;  /* 0x00000000000a7805 */ /* 0x000fc6000001ff00 */
[----:B------:R-:W-:Y:S01]  /*0f00*/  LDGSTS.E.BYPASS.LTC128B.128 [R4+0xa000], desc[UR8][R16.64+0x40] ;  /* 0x0a00004010047fae */ /* 0x000fe2000b981a08 */
[----:B-1----:R-:W-:-:S03]  /*0f10*/  CS2R R6, SRZ ;  /* 0x0000000000067805 */ /* 0x002fc6000001ff00 */
[----:B------:R-:W-:Y:S04]  /*0f20*/  LDGSTS.E.BYPASS.LTC128B.128 [R4+0xa800], desc[UR8][R12.64+0x40] ;  /* 0x0a8000400c047fae */ /* 0x000fe8000b981a08 */
[----:B------:R-:W-:Y:S04]  /*0f30*/  LDGSTS.E.BYPASS.LTC128B.128 [R4+0xb000], desc[UR8][R8.64+0x40] ;  /* 0x0b00004008047fae */ /* 0x000fe8000b981a08 */
[----:B------:R-:W-:Y:S04]  /*0f40*/  LDGSTS.E.BYPASS.LTC128B.128 [R4+0xb800], desc[UR8][R26.64+0x40] ;  /* 0x0b8000401a047fae */ /* 0x000fe8000b981a08 */
[----:B------:R-:W0:Y:S04]  /*0f50*/  LDGDEPBAR ;  /* 0x00000000000079af */ /* 0x000e280000000000 */
[----:B------:R1:W-:Y:S04]  /*0f60*/  LDGSTS.E.BYPASS.LTC128B.128 [R4+0x4000], desc[UR8][R22.64+0x80] ;  /* 0x0400008016047fae */ /* 0x0003e8000b981a08 */
[----:B------:R2:W-:Y:S04]  /*0f70*/  LDGSTS.E.BYPASS.LTC128B.128 [R4+0x4800], desc[UR8][R20.64+0x80] ;  /* 0x0480008014047fae */ /* 0x0005e8000b981a08 */
[----:B------:R3:W-:Y:S04]  /*0f80*/  LDGSTS.E.BYPASS.LTC128B.128 [R4+0x5000], desc[UR8][R18.64+0x80] ;  /* 0x0500008012047fae */ /* 0x0007e8000b981a08 */
[----:B------:R4:W-:Y:S04]  /*0f90*/  LDGSTS.E.BYPASS.LTC128B.128 [R4+0x5800], desc[UR8][R28.64+0x80] ;  /* 0x058000801c047fae */ /* 0x0009e8000b981a08 */
[----:B------:R5:W-:Y:S04]  /*0fa0*/  LDGSTS.E.BYPASS.LTC128B.128 [R4+0xc000], desc[UR8][R16.64+0x80] ;  /* 0x0c00008010047fae */ /* 0x000be8000b981a08 */
[----:B------:R5:W-:Y:S04]  /*0fb0*/  LDGSTS.E.BYPASS.LTC128B.128 [R4+0xc800], desc[UR8][R12.64+0x80] ;  /* 0x0c8000800c047fae */ /* 0x000be8000b981a08 */
[----:B------:R5:W-:Y:S01]  /*0fc0*/  LDGSTS.E.BYPASS.LTC128B.128 [R4+0xd000], desc[UR8][R8.64+0x80] ;  /* 0x0d00008008047fae */ /* 0x000be2000b981a08 */
[----:B-1----:R-:W-:-:S03]  /*0fd0*/  CS2R R22, SRZ ;  /* 0x0000000000167805 */ /* 0x002fc6000001ff00 */
[----:B------:R1:W-:Y:S01]  /*0fe0*/  LDGSTS.E.BYPASS.LTC128B.128 [R4+0xd800], desc[UR8][R26.64+0x80] ;  /* 0x0d8000801a047fae */ /* 0x0003e2000b981a08 */
[----:B--2---:R-:W-:-:S03]  /*0ff0*/  CS2R R20, SRZ ;  /* 0x0000000000147805 */ /* 0x004fc6000001ff00 */
[----:B------:R-:W0:Y:S01]  /*1000*/  LDGDEPBAR ;  /* 0x00000000000079af */ /* 0x000e220000000000 */
[----:B---3--:R-:W-:Y:S02]  /*1010*/  CS2R R18, SRZ ;  /* 0x0000000000127805 */ /* 0x008fe4000001ff00 */
[----:B----4-:R-:W-:Y:S02]  /*1020*/  CS2R R28, SRZ ;  /* 0x00000000001c7805 */ /* 0x010fe4000001ff00 */
[----:B-----5:R-:W-:Y:S02]  /*1030*/  CS2R R16, SRZ ;  /* 0x0000000000107805 */ /* 0x020fe4000001ff00 */
[----:B------:R-:W-:Y:S02]  /*1040*/  CS2R R12, SRZ ;  /* 0x00000000000c7805 */ /* 0x000fe4000001ff00 */
[----:B------:R-:W-:Y:S02]  /*1050*/  CS2R R8, SRZ ;  /* 0x0000000000087805 */ /* 0x000fe4000001ff00 */
[----:B-1----:R-:W-:Y:S01]  /*1060*/  CS2R R26, SRZ ;  /* 0x00000000001a7805 */ /* 0x002fe2000001ff00 */
[----:B------:R-:W-:-:S04]  /*1070*/  DEPBAR.LE SB0, 0x2 ;  /* 0x000080800000791a */ /* 0x000fc80000000000 */
[----:B------:R-:W-:Y:S01]  /*1080*/  BAR.SYNC.DEFER_BLOCKING 0x0 ;  /* 0x0000000000007b1d */ /* 0x000fe20000010000 */
[----:B------:R-:W-:-:S05]  /*1090*/  CS2R R4, SRZ ;  /* 0x0000000000047805 */ /* 0x000fca000001ff00 */
[----:B------:R-:W1:Y:S04]  /*10a0*/  LDSM.16.M88.4 R148, [R148] ;  /* 0x000000009494783b */ /* 0x000e680000000200 */
[----:B------:R-:W2:Y:S04]  /*10b0*/  LDSM.16.M88.4 R144, [R144] ;  /* 0x000000009090783b */ /* 0x000ea80000000200 */
[----:B------:R-:W3:Y:S04]  /*10c0*/  LDSM.16.M88.4 R136, [R136] ;  /* 0x000000008888783b */ /* 0x000ee80000000200 */
[----:B------:R-:W4:Y:S04]  /*10d0*/  LDSM.16.M88.4 R132, [R132] ;  /* 0x000000008484783b */ /* 0x000f280000000200 */
[----:B------:R-:W1:Y:S04]  /*10e0*/  LDSM.16.M88.4 R140, [R140+0x8000] ;  /* 0x008000008c8c783b */ /* 0x000e680000000200 */
[----:B------:R-:W1:Y:S04]  /*10f0*/  LDSM.16.M88.4 R156, [R156+0x8000] ;  /* 0x008000009c9c783b */ /* 0x000e680000000200 */
[----:B------:R-:W1:Y:S04]  /*1100*/  LDSM.16.M88.4 R160, [R160+0x8000] ;  /* 0x00800000a0a0783b */ /* 0x000e680000000200 */
[----:B------:R-:W1:Y:S01]  /*1110*/  LDSM.16.M88.4 R152, [R152+0x8000] ;  /* 0x008000009898783b */ /* 0x000e620000000200 */
[----:B------:R-:W-:Y:S05]  /*1120*/  @!P2 BRA `(.L_x_0) ;  /* 0x0000002c00dca947 */ /* 0x000fea0003800000 */
[----:B------:R-:W5:Y:S04]  /*1130*/  LDL.64 R72, [R1+0x20] ;  /* 0x0000200001487983 */ /* 0x000f680000100a00 */
[----:B------:R-:W5:Y:S01]  /*1140*/  LDL.64 R74, [R1] ;  /* 0x00000000014a7983 */ /* 0x000f620000100a00 */
[----:B-1----:R-:W-:Y:S01]  /*1150*/  IMAD.MOV.U32 R8, RZ, RZ, R148 ;  /* 0x000000ffff087224 */ /* 0x002fe200078e0094 */
[----:B------:R-:W-:Y:S01]  /*1160*/  MOV R10, R149 ;  /* 0x00000095000a7202 */ /* 0x000fe20000000f00 */
[----:B------:R-:W-:Y:S02]  /*1170*/  IMAD.MOV.U32 R9, RZ, RZ, R150 ;  /* 0x000000ffff097224 */ /* 0x000fe400078e0096 */
[----:B------:R-:W-:Y:S01]  /*1180*/  IMAD.MOV.U32 R11, RZ, RZ, R151 ;  /* 0x000000ffff0b7224 */ /* 0x000fe200078e0097 */
[----:B--2---:R-:W-:Y:S01]  /*1190*/  MOV R5, R146 ;  /* 0x0000009200057202 */ /* 0x004fe20000000f00 */
[----:B------:R-:W-:-:S02]  /*11a0*/  IMAD.MOV.U32 R4, RZ, RZ, R144 ;  /* 0x000000ffff047224 */ /* 0x000fc400078e0090 */
[----:B------:R-:W-:Y:S02]  /*11b0*/  IMAD.MOV.U32 R6, RZ, RZ, R145 ;  /* 0x000000ffff067224 */ /* 0x000fe400078e0091 */
[----:B------:R-:W-:Y:S01]  /*11c0*/  IMAD.MOV.U32 R7, RZ, RZ, R147 ;  /* 0x000000ffff077224 */ /* 0x000fe200078e0093 */
[----:B------:R-:W-:Y:S01]  /*11d0*/  HMMA.16816.F32 R28, R8, R152, RZ ;  /* 0x00000098081c723c */ /* 0x000fe200000018ff */
[----:B---3--:R-:W-:Y:S01]  /*11e0*/  MOV R8, R136 ;  /* 0x0000008800087202 */ /* 0x008fe20000000f00 */
[----:B------:R-:W-:Y:S01]  /*11f0*/  IMAD.MOV.U32 R9, RZ, RZ, R138 ;  /* 0x000000ffff097224 */ /* 0x000fe200078e008a */
[----:B------:R-:W-:Y:S01]  /*1200*/  MOV R11, R139 ;  /* 0x0000008b000b7202 */ /* 0x000fe20000000f00 */
[----:B------:R-:W-:Y:S01]  /*1210*/  IMAD.MOV.U32 R10, RZ, RZ, R137 ;  /* 0x000000ffff0a7224 */ /* 0x000fe200078e0089 */
[----:B------:R-:W1:Y:S01]  /*1220*/  S2R R124, SR_TID.Y ;  /* 0x00000000007c7919 */ /* 0x000e620000002200 */
[----:B------:R-:W-:Y:S01]  /*1230*/  SHF.L.U32 R171, R2, 0x5, RZ ;  /* 0x0000000502ab7819 */ /* 0x000fe200000006ff */
[----:B------:R-:W-:-:S02]  /*1240*/  IMAD.SHL.U32 R194, R182, 0x4, RZ ;  /* 0x00000004b6c27824 */ /* 0x000fc400078e00ff */
[----:B------:R-:W-:Y:S01]  /*1250*/  IMAD.SHL.U32 R170, R182, 0x20, RZ ;  /* 0x00000020b6aa7824 */ /* 0x000fe200078e00ff */
[----:B------:R-:W-:Y:S01]  /*1260*/  MOV R64, R136 ;  /* 0x0000008800407202 */ /* 0x000fe20000000f00 */
[-C--:B------:R-:W-:Y:S01]  /*1270*/  HMMA.16816.F32 R92, R8, R152.reuse, RZ ;  /* 0x00000098085c723c */ /* 0x080fe200000018ff */
[----:B------:R-:W-:Y:S01]  /*1280*/  IMAD.MOV.U32 R8, RZ, RZ, R148 ;  /* 0x000000ffff087224 */ /* 0x000fe200078e0094 */
[----:B------:R-:W-:Y:S01]  /*1290*/  MOV R9, R150 ;  /* 0x0000009600097202 */ /* 0x000fe20000000f00 */
[----:B------:R-:W-:Y:S01]  /*12a0*/  IMAD.MOV.U32 R10, RZ, RZ, R149 ;  /* 0x000000ffff0a7224 */ /* 0x000fe200078e0095 */
[----:B------:R-:W-:Y:S01]  /*12b0*/  MOV R66, R137 ;  /* 0x0000008900427202 */ /* 0x000fe20000000f00 */
[----:B------:R-:W-:Y:S01]  /*12c0*/  IMAD.MOV.U32 R11, RZ, RZ, R151 ;  /* 0x000000ffff0b7224 */ /* 0x000fe200078e0097 */
[----:B------:R-:W2:Y:S02]  /*12d0*/  LDL.64 R196, [R1+0x18] ;  /* 0x0000180001c47983 */ /* 0x000ea40000100a00 */
[----:B------:R-:W-:Y:S01]  /*12e0*/  HMMA.16816.F32 R36, R4, R152, RZ ;  /* 0x000000980424723c */ /* 0x000fe200000018ff */
[----:B----4-:R-:W-:Y:S01]  /*12f0*/  IMAD.MOV.U32 R4, RZ, RZ, R132 ;  /* 0x000000ffff047224 */ /* 0x010fe200078e0084 */
[----:B------:R-:W-:Y:S01]  /*1300*/  MOV R6, R133 ;  /* 0x0000008500067202 */ /* 0x000fe20000000f00 */
[----:B------:R-:W-:-:S02]  /*1310*/  IMAD.MOV.U32 R5, RZ, RZ, R134 ;  /* 0x000000ffff057224 */ /* 0x000fc400078e0086 */
[----:B------:R-:W-:Y:S02]  /*1320*/  IMAD.MOV.U32 R65, RZ, RZ, R138 ;  /* 0x000000ffff417224 */ /* 0x000fe400078e008a */
[----:B------:R-:W-:Y:S01]  /*1330*/  IMAD.MOV.U32 R67, RZ, RZ, R139 ;  /* 0x000000ffff437224 */ /* 0x000fe200078e008b */
[----:B------:R-:W-:Y:S01]  /*1340*/  HMMA.16816.F32 R20, R8, R160, RZ ;  /* 0x000000a00814723c */ /* 0x000fe200000018ff */
[----:B------:R-:W-:Y:S01]  /*1350*/  IMAD.MOV.U32 R7, RZ, RZ, R135 ;  /* 0x000000ffff077224 */ /* 0x000fe200078e0087 */
[----:B------:R-:W-:Y:S01]  /*1360*/  MOV R10, R137 ;  /* 0x00000089000a7202 */ /* 0x000fe20000000f00 */
[----:B------:R-:W-:Y:S01]  /*1370*/  IMAD.MOV.U32 R8, RZ, RZ, R136 ;  /* 0x000000ffff087224 */ /* 0x000fe200078e0088 */
[----:B------:R-:W-:Y:S01]  /*1380*/  MOV R130, R133 ;  /* 0x0000008500827202 */ /* 0x000fe20000000f00 */
[----:B------:R-:W-:Y:S01]  /*1390*/  IMAD.MOV.U32 R9, RZ, RZ, R138 ;  /* 0x000000ffff097224 */ /* 0x000fe200078e008a */
[----:B------:R-:W3:Y:S01]  /*13a0*/  LDL.64 R198, [R1+0x28] ;  /* 0x0000280001c67983 */ /* 0x000ee20000100a00 */
[----:B------:R-:W-:Y:S01]  /*13b0*/  IMAD.MOV.U32 R11, RZ, RZ, R139 ;  /* 0x000000ffff0b7224 */ /* 0x000fe200078e008b */
[----:B------:R-:W-:Y:S01]  /*13c0*/  HMMA.16816.F32 R100, R4, R152, RZ ;  /* 0x000000980464723c */ /* 0x000fe200000018ff */
[----:B------:R-:W-:Y:S01]  /*13d0*/  MOV R4, R144 ;  /* 0x0000009000047202 */ /* 0x000fe20000000f00 */
[----:B------:R-:W-:Y:S01]  /*13e0*/  IMAD.MOV.U32 R5, RZ, RZ, R146 ;  /* 0x000000ffff057224 */ /* 0x000fe200078e0092 */
[----:B------:R-:W-:Y:S01]  /*13f0*/  MOV R7, R147 ;  /* 0x0000009300077202 */ /* 0x000fe20000000f00 */
[----:B------:R-:W-:Y:S01]  /*1400*/  IMAD.MOV.U32 R6, RZ, RZ, R145 ;  /* 0x000000ffff067224 */ /* 0x000fe200078e0091 */
[----:B-1----:R-:W-:Y:S01]  /*1410*/  LEA R193, R124, R3, 0x6 ;  /* 0x000000037cc17211 */ /* 0x002fe200078e30ff */
[----:B------:R-:W4:Y:S02]  /*1420*/  LDL.64 R182, [R1+0x38] ;  /* 0x0000380001b67983 */ /* 0x000f240000100a00 */
[-C--:B------:R-:W-:Y:S01]  /*1430*/  HMMA.16816.F32 R84, R8, R160.reuse, RZ ;  /* 0x000000a00854723c */ /* 0x080fe200000018ff */
[----:B------:R-:W-:Y:S01]  /*1440*/  MOV R8, R148 ;  /* 0x0000009400087202 */ /* 0x000fe20000000f00 */
[----:B------:R-:W-:Y:S01]  /*1450*/  IMAD.MOV.U32 R9, RZ, RZ, R150 ;  /* 0x000000ffff097224 */ /* 0x000fe200078e0096 */
[----:B------:R-:W-:Y:S01]  /*1460*/  MOV R11, R151 ;  /* 0x00000097000b7202 */ /* 0x000fe20000000f00 */
[----:B------:R-:W-:Y:S01]  /*1470*/  IMAD.MOV.U32 R10, RZ, RZ, R149 ;  /* 0x000000ffff0a7224 */ /* 0x000fe200078e0095 */
[----:B------:R-:W3:Y:S03]  /*1480*/  LDL.64 R200, [R1+0x8] ;  /* 0x0000080001c87983 */ /* 0x000ee60000100a00 */
[----:B------:R-:W-:Y:S01]  /*1490*/  HMMA.16816.F32 R44, R4, R160, RZ ;  /* 0x000000a0042c723c */ /* 0x000fe200000018ff */
[----:B------:R-:W-:Y:S01]  /*14a0*/  IMAD.MOV.U32 R4, RZ, RZ, R132 ;  /* 0x000000ffff047224 */ /* 0x000fe200078e0084 */
[----:B------:R-:W-:Y:S01]  /*14b0*/  MOV R5, R134 ;  /* 0x0000008600057202 */ /* 0x000fe20000000f00 */
[----:B------:R-:W-:-:S02]  /*14c0*/  IMAD.MOV.U32 R6, RZ, RZ, R133 ;  /* 0x000000ffff067224 */ /* 0x000fc400078e0085 */
[----:B------:R-:W-:-:S03]  /*14d0*/  IMAD.MOV.U32 R7, RZ, RZ, R135 ;  /* 0x000000ffff077224 */ /* 0x000fc600078e0087 */
[----:B------:R-:W-:Y:S01]  /*14e0*/  HMMA.16816.F32 R24, R8, R162, RZ ;  /* 0x000000a20818723c */ /* 0x000fe200000018ff */
[----:B------:R-:W-:Y:S01]  /*14f0*/  IMAD.MOV.U32 R8, RZ, RZ, R136 ;  /* 0x000000ffff087224 */ /* 0x000fe200078e0088 */
[----:B------:R-:W-:Y:S01]  /*1500*/  MOV R9, R138 ;  /* 0x0000008a00097202 */ /* 0x000fe20000000f00 */
[----:B------:R-:W-:Y:S02]  /*1510*/  IMAD.MOV.U32 R10, RZ, RZ, R137 ;  /* 0x000000ffff0a7224 */ /* 0x000fe400078e0089 */
        /* <DEDUP_REMOVED lines=12> */
[----:B------:R-:W-:Y:S01]  /*15e0*/  MOV R4, R132 ;  /* 0x0000008400047202 */ /* 0x000fe20000000f00 */
[----:B------:R-:W-:Y:S01]  /*15f0*/  IMAD.MOV.U32 R5, RZ, RZ, R134 ;  /* 0x000000ffff057224 */ /* 0x000fe200078e0086 */
[----:B------:R-:W-:Y:S01]  /*1600*/  MOV R7, R135 ;  /* 0x0000008700077202 */ /* 0x000fe20000000f00 */
[----:B------:R-:W-:-:S04]  /*1610*/  IMAD.MOV.U32 R6, RZ, RZ, R133 ;  /* 0x000000ffff067224 */ /* 0x000fc800078e0085 */
[----:B------:R-:W-:Y:S01]  /*1620*/  HMMA.16816.F32 R12, R8, R156, RZ ;  /* 0x0000009c080c723c */ /* 0x000fe200000018ff */
[----:B------:R-:W-:Y:S01]  /*1630*/  MOV R8, R136 ;  /* 0x0000008800087202 */ /* 0x000fe20000000f00 */
[----:B------:R-:W-:Y:S01]  /*1640*/  IMAD.MOV.U32 R9, RZ, RZ, R138 ;  /* 0x000000ffff097224 */ /* 0x000fe200078e008a */
[----:B------:R-:W-:Y:S01]  /*1650*/  MOV R11, R139 ;  /* 0x0000008b000b7202 */ /* 0x000fe20000000f00 */
[----:B------:R-:W-:-:S04]  /*1660*/  IMAD.MOV.U32 R10, RZ, RZ, R137 ;  /* 0x000000ffff0a7224 */ /* 0x000fc800078e0089 */
        /* <DEDUP_REMOVED lines=39> */
[----:B------:R-:W-:Y:S02]  /*18e0*/  IMAD.MOV.U32 R11, RZ, RZ, R139 ;  /* 0x000000ffff0b7224 */ /* 0x000fe400078e008b */
[----:B------:R-:W-:Y:S01]  /*18f0*/  IMAD.IADD R193, R0, 0x1, R193 ;  /* 0x0000000100c17824 */ /* 0x000fe200078e02c1 */
[----:B------:R-:W-:Y:S01]  /*1900*/  HMMA.16816.F32 R120, R4, R158, RZ ;  /* 0x0000009e0478723c */ /* 0x000fe200000018ff */
[----:B------:R-:W-:Y:S01]  /*1910*/  LOP3.LUT R0, R184, 0x10, R185, 0x1e, !PT ;  /* 0x00000010b8007812 */ /* 0x000fe200078e1eb9 */
[----:B------:R-:W-:Y:S01]  /*1920*/  IMAD.MOV.U32 R4, RZ, RZ, R144 ;  /* 0x000000ffff047224 */ /* 0x000fe200078e0090 */
[----:B------:R-:W-:Y:S01]  /*1930*/  MOV R6, R145 ;  /* 0x0000009100067202 */ /* 0x000fe20000000f00 */
[----:B------:R-:W-:Y:S01]  /*1940*/  IMAD.MOV.U32 R5, RZ, RZ, R146 ;  /* 0x000000ffff057224 */ /* 0x000fe200078e0092 */
[----:B------:R-:W-:Y:S01]  /*1950*/  SHF.L.U32 R3, R193, 0x2, RZ ;  /* 0x00000002c1037819 */ /* 0x000fe200000006ff */
[----:B------:R-:W-:-:S02]  /*1960*/  IMAD.MOV.U32 R7, RZ, RZ, R147 ;  /* 0x000000ffff077224 */ /* 0x000fc400078e0093 */
[-C--:B------:R-:W-:Y:S01]  /*1970*/  HMMA.16816.F32 R96, R8, R154.reuse, RZ ;  /* 0x0000009a0860723c */ /* 0x080fe200000018ff */
[----:B------:R-:W-:Y:S01]  /*1980*/  MOV R8, R144 ;  /* 0x0000009000087202 */ /* 0x000fe20000000f00 */
[----:B------:R-:W-:Y:S01]  /*1990*/  IMAD.MOV.U32 R9, RZ, RZ, R146 ;  /* 0x000000ffff097224 */ /* 0x000fe200078e0092 */
[----:B------:R-:W-:Y:S01]  /*19a0*/  MOV R10, R145 ;  /* 0x00000091000a7202 */ /* 0x000fe20000000f00 */
[----:B------:R-:W-:Y:S01]  /*19b0*/  IMAD.MOV.U32 R11, RZ, RZ, R147 ;  /* 0x000000ffff0b7224 */ /* 0x000fe200078e0093 */
[----:B------:R-:W-:Y:S02]  /*19c0*/  LOP3.LUT R209, R171, R0, RZ, 0xfc, !PT ;  /* 0x00000000abd17212 */ /* 0x000fe400078efcff */
[----:B------:R-:W-:Y:S01]  /*19d0*/  LOP3.LUT R0, R3, 0x18, RZ, 0xc0, !PT ;  /* 0x0000001803007812 */ /* 0x000fe200078ec0ff */
[----:B------:R-:W-:Y:S01]  /*19e0*/  HMMA.16816.F32 R40, R4, R154, RZ ;  /* 0x0000009a0428723c */ /* 0x000fe200000018ff */
[----:B------:R-:W-:Y:S01]  /*19f0*/  LOP3.LUT R194, R194, 0x18, RZ, 0xc0, !PT ;  /* 0x00000018c2c27812 */ /* 0x000fe200078ec0ff */
[----:B------:R-:W-:Y:S01]  /*1a00*/  IMAD.MOV.U32 R5, RZ, RZ, R134 ;  /* 0x000000ffff057224 */ /* 0x000fe200078e0086 */
[----:B------:R-:W-:Y:S01]  /*1a10*/  MOV R4, R132 ;  /* 0x0000008400047202 */ /* 0x000fe20000000f00 */
[----:B------:R-:W-:Y:S01]  /*1a20*/  IMAD.MOV.U32 R6, RZ, RZ, R133 ;  /* 0x000000ffff067224 */ /* 0x000fe200078e0085 */
[----:B------:R-:W-:-:S02]  /*1a30*/  MOV R7, R135 ;  /* 0x0000008700077202 */ /* 0x000fc40000000f00 */
[----:B------:R-:W-:Y:S01]  /*1a40*/  SHF.L.U32 R169, R193, 0x5, RZ ;  /* 0x00000005c1a97819 */ /* 0x000fe200000006ff */
[----:B------:R-:W-:Y:S01]  /*1a50*/  HMMA.16816.F32 R60, R8, R140, RZ ;  /* 0x0000008c083c723c */ /* 0x000fe200000018ff */
[----:B------:R-:W-:Y:S01]  /*1a60*/  LOP3.LUT R0, R0, 0x10, R185, 0x1e, !PT ;  /* 0x0000001000007812 */ /* 0x000fe200078e1eb9 */
[----:B------:R-:W-:Y:S01]  /*1a70*/  IMAD.MOV.U32 R9, RZ, RZ, R134 ;  /* 0x000000ffff097224 */ /* 0x000fe200078e0086 */
[----:B------:R-:W-:Y:S01]  /*1a80*/  MOV R8, R132 ;  /* 0x0000008400087202 */ /* 0x000fe20000000f00 */
[----:B------:R-:W-:Y:S01]  /*1a90*/  IMAD.MOV.U32 R11, RZ, RZ, R135 ;  /* 0x000000ffff0b7224 */ /* 0x000fe200078e0087 */
[----:B------:R-:W-:Y:S02]  /*1aa0*/  MOV R10, R133 ;  /* 0x00000085000a7202 */ /* 0x000fe40000000f00 */
[----:B------:R-:W-:Y:S01]  /*1ab0*/  LOP3.LUT R3, R194, 0x10, R185, 0x1e, !PT ;  /* 0x00000010c2037812 */ /* 0x000fe200078e1eb9 */
[----:B------:R-:W-:Y:S03]  /*1ac0*/  HMMA.16816.F32 R104, R4, R154, RZ ;  /* 0x0000009a0468723c */ /* 0x000fe600000018ff */
[----:B------:R-:W-:Y:S01]  /*1ad0*/  LOP3.LUT R208, R170, R3, RZ, 0xfc, !PT ;  /* 0x00000003aad07212 */ /* 0x000fe200078efcff */
[----:B------:R-:W-:-:S04]  /*1ae0*/  IMAD.MOV.U32 R4, RZ, RZ, R148 ;  /* 0x000000ffff047224 */ /* 0x000fc800078e0094 */
[-C--:B------:R-:W-:Y:S01]  /*1af0*/  HMMA.16816.F32 R124, R8, R140.reuse, RZ ;  /* 0x0000008c087c723c */ /* 0x080fe200000018ff */
[----:B------:R-:W-:Y:S01]  /*1b00*/  MOV R8, R148 ;  /* 0x0000009400087202 */ /* 0x000fe20000000f00 */
[--C-:B------:R-:W-:Y:S01]  /*1b10*/  IMAD.MOV.U32 R5, RZ, RZ, R150.reuse ;  /* 0x000000ffff057224 */ /* 0x100fe200078e0096 */
[-C--:B------:R-:W-:Y:S01]  /*1b20*/  MOV R6, R149.reuse ;  /* 0x0000009500067202 */ /* 0x080fe20000000f00 */
[--C-:B------:R-:W-:Y:S01]  /*1b30*/  IMAD.MOV.U32 R7, RZ, RZ, R151.reuse ;  /* 0x000000ffff077224 */ /* 0x100fe200078e0097 */
[----:B------:R-:W-:Y:S01]  /*1b40*/  MOV R10, R149 ;  /* 0x00000095000a7202 */ /* 0x000fe20000000f00 */
[----:B------:R-:W-:Y:S02]  /*1b50*/  IMAD.MOV.U32 R9, RZ, RZ, R150 ;  /* 0x000000ffff097224 */ /* 0x000fe400078e0096 */
[----:B------:R-:W-:Y:S01]  /*1b60*/  HMMA.16816.F32 R68, R64, R140, RZ ;  /* 0x0000008c4044723c */ /* 0x000fe200000018ff */
[----:B------:R-:W-:Y:S01]  /*1b70*/  IMAD.MOV.U32 R11, RZ, RZ, R151 ;  /* 0x000000ffff0b7224 */ /* 0x000fe200078e0097 */
[----:B------:R-:W-:Y:S01]  /*1b80*/  MOV R64, R144 ;  /* 0x0000009000407202 */ /* 0x000fe20000000f00 */
[----:B------:R-:W-:Y:S01]  /*1b90*/  IMAD.MOV.U32 R65, RZ, RZ, R146 ;  /* 0x000000ffff417224 */ /* 0x000fe200078e0092 */
[----:B------:R-:W-:Y:S01]  /*1ba0*/  MOV R66, R145 ;  /* 0x0000009100427202 */ /* 0x000fe20000000f00 */
[----:B------:R-:W-:-:S03]  /*1bb0*/  IMAD.MOV.U32 R67, RZ, RZ, R147 ;  /* 0x000000ffff437224 */ /* 0x000fc600078e0093 */
[----:B------:R-:W-:Y:S01]  /*1bc0*/  HMMA.16816.F32 R4, R4, R140, RZ ;  /* 0x0000008c0404723c */ /* 0x000fe200000018ff */
[----:B------:R-:W-:Y:S01]  /*1bd0*/  IMAD.MOV.U32 R131, RZ, RZ, R135 ;  /* 0x000000ffff837224 */ /* 0x000fe200078e0087 */
[----:B-----5:R-:W-:Y:S02]  /*1be0*/  MOV R160, R72 ;  /* 0x0000004800a07202 */ /* 0x020fe40000000f00 */
[----:B------:R-:W-:Y:S02]  /*1bf0*/  IADD3 R73, PT, PT, R2, 0x20, RZ ;  /* 0x0000002002497810 */ /* 0x000fe40007ffe0ff */
[----:B------:R-:W-:-:S03]  /*1c00*/  MOV R128, R74 ;  /* 0x0000004a00807202 */ /* 0x000fc60000000f00 */
[----:B------:R-:W-:Y:S02]  /*1c10*/  IMAD.SHL.U32 R72, R73, 0x4, RZ ;  /* 0x0000000449487824 */ /* 0x000fe400078e00ff */
[----:B------:R-:W-:Y:S01]  /*1c20*/  IMAD R152, R209, 0x2, R128 ;  /* 0x00000002d1987824 */ /* 0x000fe200078e0280 */
[----:B------:R-:W-:Y:S02]  /*1c30*/  LOP3.LUT R75, R169, R0, RZ, 0xfc, !PT ;  /* 0x00000000a94b7212 */ /* 0x000fe400078efcff */
[----:B------:R-:W-:Y:S01]  /*1c40*/  LOP3.LUT R72, R72, 0x18, RZ, 0xc0, !PT ;  /* 0x0000001848487812 */ /* 0x000fe200078ec0ff */
[----:B------:R-:W-:Y:S01]  /*1c50*/  IMAD.SHL.U32 R3, R73, 0x20, RZ ;  /* 0x0000002049037824 */ /* 0x000fe200078e00ff */
[----:B------:R-:W-:Y:S01]  /*1c60*/  IADD3 R0, PT, PT, R2, 0x30, RZ ;  /* 0x0000003002007810 */ /* 0x000fe20007ffe0ff */
[----:B------:R-:W1:Y:S01]  /*1c70*/  LDSM.16.M88.4 R152, [R152] ;  /* 0x000000009898783b */ /* 0x000e620000000200 */
[----:B------:R-:W-:Y:S01]  /*1c80*/  LOP3.LUT R72, R72, 0x10, R185, 0x1e, !PT ;  /* 0x0000001048487812 */ /* 0x000fe200078e1eb9 */
[----:B------:R-:W-:Y:S01]  /*1c90*/  IMAD R156, R75, 0x2, R160 ;  /* 0x000000024b9c7824 */ /* 0x000fe200078e02a0 */
[----:B------:R-:W-:-:S02]  /*1ca0*/  LEA R148, R208, R128, 0x1 ;  /* 0x00000080d0947211 */ /* 0x000fc400078e08ff */
[----:B------:R-:W-:Y:S02]  /*1cb0*/  SHF.L.U32 R73, R0, 0x2, RZ ;  /* 0x0000000200497819 */ /* 0x000fe400000006ff */
[----:B------:R-:W-:Y:S01]  /*1cc0*/  LOP3.LUT R75, R3, R72, RZ, 0xfc, !PT ;  /* 0x00000048034b7212 */ /* 0x000fe200078efcff */
[----:B------:R-:W5:Y:S01]  /*1cd0*/  LDSM.16.M88.4 R156, [R156] ;  /* 0x000000009c9c783b */ /* 0x000f620000000200 */
[----:B------:R-:W-:-:S03]  /*1ce0*/  LOP3.LUT R74, R73, 0x18, RZ, 0xc0, !PT ;  /* 0x00000018494a7812 */ /* 0x000fc600078ec0ff */
[----:B------:R-:W2:Y:S01]  /*1cf0*/  LDSM.16.M88.4 R148, [R148] ;  /* 0x000000009494783b */ /* 0x000ea20000000200 */
[----:B------:R-:W-:Y:S01]  /*1d00*/  IMAD R144, R75, 0x2, R128 ;  /* 0x000000024b907824 */ /* 0x000fe200078e0280 */
[----:B------:R-:W-:Y:S02]  /*1d10*/  SHF.L.U32 R0, R0, 0x5, RZ ;  /* 0x0000000500007819 */ /* 0x000fe400000006ff */
[----:B------:R-:W-:-:S03]  /*1d20*/  LOP3.LUT R75, R74, 0x10, R185, 0x1e, !PT ;  /* 0x000000104a4b7812 */ /* 0x000fc600078e1eb9 */
[----:B------:R-:W4:Y:S01]  /*1d30*/  LDSM.16.M88.4 R144, [R144] ;  /* 0x000000009090783b */ /* 0x000f220000000200 */
[----:B------:R-:W-:-:S05]  /*1d40*/  LOP3.LUT R129, R0, R75, RZ, 0xfc, !PT ;  /* 0x0000004b00817212 */ /* 0x000fca00078efcff */
[----:B------:R-:W-:Y:S01]  /*1d50*/  IMAD R140, R129, 0x2, R128 ;  /* 0x00000002818c7824 */ /* 0x000fe200078e0280 */
[----:B------:R-:W-:Y:S01]  /*1d60*/  MOV R128, R132 ;  /* 0x0000008400807202 */ /* 0x000fe20000000f00 */
[----:B------:R-:W-:-:S03]  /*1d70*/  IMAD.MOV.U32 R129, RZ, RZ, R134 ;  /* 0x000000ffff817224 */ /* 0x000fc600078e0086 */
[----:B------:R3:W3:Y:S01]  /*1d80*/  LDSM.16.M88.4 R132, [R140] ;  /* 0x000000008c84783b */ /* 0x0006e20000000200 */
[----:B------:R-:W-:Y:S01]  /*1d90*/  IMAD.MOV.U32 R72, RZ, RZ, R136 ;  /* 0x000000ffff487224 */ /* 0x000fe200078e0088 */
[----:B------:R-:W-:Y:S01]  /*1da0*/  MOV R73, R138 ;  /* 0x0000008a00497202 */ /* 0x000fe20000000f00 */
[----:B------:R-:W-:Y:S01]  /*1db0*/  IMAD.MOV.U32 R74, RZ, RZ, R137 ;  /* 0x000000ffff4a7224 */ /* 0x000fe200078e0089 */
[----:B------:R-:W-:Y:S02]  /*1dc0*/  MOV R75, R139 ;  /* 0x0000008b004b7202 */ /* 0x000fe40000000f00 */
[----:B-1----:R-:W-:Y:S01]  /*1dd0*/  MOV R136, R152 ;  /* 0x0000009800887202 */ /* 0x002fe20000000f00 */
[----:B------:R-:W-:Y:S01]  /*1de0*/  IMAD.MOV.U32 R137, RZ, RZ, R154 ;  /* 0x000000ffff897224 */ /* 0x000fe200078e009a */
[----:B------:R-:W-:Y:S01]  /*1df0*/  MOV R138, R153 ;  /* 0x00000099008a7202 */ /* 0x000fe20000000f00 */
[----:B------:R-:W-:-:S07]  /*1e00*/  IMAD.MOV.U32 R139, RZ, RZ, R155 ;  /* 0x000000ffff8b7224 */ /* 0x000fce00078e009b */
[----:B-----5:R-:W-:Y:S01]  /*1e10*/  HMMA.16816.F32 R4, R136, R156, R4 ;  /* 0x0000009c8804723c */ /* 0x020fe20000001804 */
[----:B--2---:R-:W-:Y:S01]  /*1e20*/  MOV R136, R148 ;  /* 0x0000009400887202 */ /* 0x004fe20000000f00 */
[----:B------:R-:W-:Y:S01]  /*1e30*/  IMAD.MOV.U32 R137, RZ, RZ, R150 ;  /* 0x000000ffff897224 */ /* 0x000fe200078e0096 */
[----:B------:R-:W-:Y:S01]  /*1e40*/  MOV R138, R149 ;  /* 0x00000095008a7202 */ /* 0x000fe20000000f00 */
[----:B------:R-:W-:-:S04]  /*1e50*/  IMAD.MOV.U32 R139, RZ, RZ, R151 ;  /* 0x000000ffff8b7224 */ /* 0x000fc800078e0097 */
[----:B------:R-:W-:Y:S01]  /*1e60*/  HMMA.16816.F32 R8, R8, R142, RZ ;  /* 0x0000008e0808723c */ /* 0x000fe200000018ff */
[----:B------:R-:W-:-:S07]  /*1e70*/  IADD3 R181, PT, PT, R193, 0x30, RZ ;  /* 0x00000030c1b57810 */ /* 0x000fce0007ffe0ff */
[----:B------:R-:W-:Y:S01]  /*1e80*/  HMMA.16816.F32 R60, R136, R156, R60 ;  /* 0x0000009c883c723c */ /* 0x000fe2000000183c */
[----:B----4-:R-:W-:Y:S01]  /*1e90*/  MOV R136, R144 ;  /* 0x0000009000887202 */ /* 0x010fe20000000f00 */
[----:B------:R-:W-:Y:S01]  /*1ea0*/  IMAD.MOV.U32 R137, RZ, RZ, R146 ;  /* 0x000000ffff897224 */ /* 0x000fe200078e0092 */
[----:B------:R-:W-:Y:S01]  /*1eb0*/  MOV R138, R145 ;  /* 0x00000091008a7202 */ /* 0x000fe20000000f00 */
[----:B------:R-:W-:Y:S02]  /*1ec0*/  IMAD.MOV.U32 R139, RZ, RZ, R147 ;  /* 0x000000ffff8b7224 */ /* 0x000fe400078e0093 */
[----:B---3--:R-:W-:-:S05]  /*1ed0*/  IMAD.SHL.U32 R140, R181, 0x4, RZ ;  /* 0x00000004b58c7824 */ /* 0x008fca00078e00ff */
[----:B------:R-:W-:Y:S01]  /*1ee0*/  HMMA.16816.F32 R68, R136, R156, R68 ;  /* 0x0000009c8844723c */ /* 0x000fe20000001844 */
[----:B------:R-:W-:Y:S01]  /*1ef0*/  MOV R136, R132 ;  /* 0x0000008400887202 */ /* 0x000fe20000000f00 */
[----:B------:R-:W-:Y:S01]  /*1f00*/  IMAD.MOV.U32 R137, RZ, RZ, R134 ;  /* 0x000000ffff897224 */ /* 0x000fe200078e0086 */
[----:B------:R-:W-:Y:S01]  /*1f10*/  MOV R138, R133 ;  /* 0x00000085008a7202 */ /* 0x000fe20000000f00 */
[----:B------:R-:W-:Y:S01]  /*1f20*/  IMAD.MOV.U32 R139, RZ, RZ, R135 ;  /* 0x000000ffff8b7224 */ /* 0x000fe200078e0087 */
[----:B------:R-:W-:-:S06]  /*1f30*/  LOP3.LUT R140, R140, 0x18, RZ, 0xc0, !PT ;  /* 0x000000188c8c7812 */ /* 0x000fcc00078ec0ff */
[----:B------:R-:W-:Y:S01]  /*1f40*/  HMMA.16816.F32 R124, R136, R156, R124 ;  /* 0x0000009c887c723c */ /* 0x000fe2000000187c */
[----:B------:R-:W-:Y:S01]  /*1f50*/  MOV R136, R152 ;  /* 0x0000009800887202 */ /* 0x000fe20000000f00 */
[----:B------:R-:W-:Y:S01]  /*1f60*/  IMAD.MOV.U32 R137, RZ, RZ, R154 ;  /* 0x000000ffff897224 */ /* 0x000fe200078e009a */
[----:B------:R-:W-:Y:S01]  /*1f70*/  MOV R138, R153 ;  /* 0x00000099008a7202 */ /* 0x000fe20000000f00 */
[----:B------:R-:W-:Y:S01]  /*1f80*/  IMAD.MOV.U32 R139, RZ, RZ, R155 ;  /* 0x000000ffff8b7224 */ /* 0x000fe200078e009b */
[----:B------:R-:W-:Y:S02]  /*1f90*/  SHF.L.U32 R181, R181, 0x5, RZ ;  /* 0x00000005b5b57819 */ /* 0x000fe400000006ff */
[----:B------:R-:W-:-:S04]  /*1fa0*/  LOP3.LUT R140, R140, 0x10, R185, 0x1e, !PT ;  /* 0x000000108c8c7812 */ /* 0x000fc800078e1eb9 */
[----:B------:R-:W-:Y:S01]  /*1fb0*/  HMMA.16816.F32 R8, R136, R158, R8 ;  /* 0x0000009e8808723c */ /* 0x000fe20000001808 */
[----:B------:R-:W-:-:S04]  /*1fc0*/  LOP3.LUT R137, R181, R140, RZ, 0xfc, !PT ;  /* 0x0000008cb5897212 */ /* 0x000fc800078efcff */
[----:B------:R-:W-:-:S03]  /*1fd0*/  LEA R136, R137, R160, 0x1 ;  /* 0x000000a089887211 */ /* 0x000fc600078e08ff */
[-C--:B------:R-:W-:Y:S03]  /*1fe0*/  HMMA.16816.F32 R64, R64, R142.reuse, RZ ;  /* 0x0000008e4040723c */ /* 0x080fe600000018ff */
[----:B------:R-:W1:Y:S05]  /*1ff0*/  LDSM.16.M88.4 R136, [R136] ;  /* 0x000000008888783b */ /* 0x000e6a0000000200 */
[----:B------:R-:W-:Y:S01]  /*2000*/  HMMA.16816.F32 R72, R72, R142, RZ ;  /* 0x0000008e4848723c */ /* 0x000fe200000018ff */
[----:B------:R-:W-:Y:S01]  /*2010*/  IMAD.MOV.U32 R140, RZ, RZ, R148 ;  /* 0x000000ffff8c7224 */ /* 0x000fe200078e0094 */
[----:B------:R-:W-:-:S06]  /*2020*/  MOV R141, R150 ;  /* 0x00000096008d7202 */ /* 0x000fcc0000000f00 */
[----:B------:R-:W-:Y:S01]  /*2030*/  HMMA.16816.F32 R128, R128, R142, RZ ;  /* 0x0000008e8080723c */ /* 0x000fe200000018ff */
[----:B------:R-:W-:Y:S02]  /*2040*/  IMAD.MOV.U32 R142, RZ, RZ, R149 ;  /* 0x000000ffff8e7224 */ /* 0x000fe400078e0095 */
[----:B------:R-:W-:Y:S01]  /*2050*/  IMAD.MOV.U32 R143, RZ, RZ, R151 ;  /* 0x000000ffff8f7224 */ /* 0x000fe200078e0097 */
[----:B------:R-:W-:-:S06]  /*2060*/  IADD3 R202, PT, PT, R193, 0x20, RZ ;  /* 0x00000020c1ca7810 */ /* 0x000fcc0007ffe0ff */
[----:B------:R-:W-:Y:S01]  /*2070*/  HMMA.16816.F32 R64, R140, R158, R64 ;  /* 0x0000009e8c40723c */ /* 0x000fe20000001840 */
[----:B------:R-:W-:Y:S01]  /*2080*/  MOV R140, R144 ;  /* 0x00000090008c7202 */ /* 0x000fe20000000f00 */
[----:B------:R-:W-:Y:S01]  /*2090*/  IMAD.MOV.U32 R141, RZ, RZ, R146 ;  /* 0x000000ffff8d7224 */ /* 0x000fe200078e0092 */
[----:B------:R-:W-:Y:S01]  /*20a0*/  MOV R142, R145 ;  /* 0x00000091008e7202 */ /* 0x000fe20000000f00 */
[----:B------:R-:W-:Y:S02]  /*20b0*/  IMAD.MOV.U32 R143, RZ, RZ, R147 ;  /* 0x000000ffff8f7224 */ /* 0x000fe400078e0093 */
[----:B------:R-:W-:-:S05]  /*20c0*/  IMAD.SHL.U32 R156, R202, 0x4, RZ ;  /* 0x00000004ca9c7824 */ /* 0x000fca00078e00ff */
[-C--:B------:R-:W-:Y:S01]  /*20d0*/  HMMA.16816.F32 R72, R140, R158.reuse, R72 ;  /* 0x0000009e8c48723c */ /* 0x080fe20000001848 */
[----:B------:R-:W-:Y:S01]  /*20e0*/  MOV R140, R132 ;  /* 0x00000084008c7202 */ /* 0x000fe20000000f00 */
[----:B------:R-:W-:Y:S01]  /*20f0*/  IMAD.MOV.U32 R141, RZ, RZ, R134 ;  /* 0x000000ffff8d7224 */ /* 0x000fe200078e0086 */
[----:B------:R-:W-:Y:S01]  /*2100*/  MOV R142, R133 ;  /* 0x00000085008e7202 */ /* 0x000fe20000000f00 */
[----:B------:R-:W-:Y:S01]  /*2110*/  IMAD.MOV.U32 R143, RZ, RZ, R135 ;  /* 0x000000ffff8f7224 */ /* 0x000fe200078e0087 */
[----:B------:R-:W-:Y:S02]  /*2120*/  LOP3.LUT R156, R156, 0x18, RZ, 0xc0, !PT ;  /* 0x000000189c9c7812 */ /* 0x000fe400078ec0ff */
[----:B------:R-:W-:Y:S02]  /*2130*/  SHF.L.U32 R202, R202, 0x5, RZ ;  /* 0x00000005caca7819 */ /* 0x000fe400000006ff */
[----:B------:R-:W-:Y:S02]  /*2140*/  LOP3.LUT R157, R156, 0x10, R185, 0x1e, !PT ;  /* 0x000000109c9d7812 */ /* 0x000fe400078e1eb9 */
[----:B------:R-:W-:Y:S01]  /*2150*/  HMMA.16816.F32 R128, R140, R158, R128 ;  /* 0x0000009e8c80723c */ /* 0x000fe20000001880 */
[----:B------:R-:W-:Y:S01]  /*2160*/  IMAD.MOV.U32 R140, RZ, RZ, R152 ;  /* 0x000000ffff8c7224 */ /* 0x000fe200078e0098 */
[----:B------:R-:W-:Y:S01]  /*2170*/  MOV R141, R154 ;  /* 0x0000009a008d7202 */ /* 0x000fe20000000f00 */
[----:B------:R-:W-:Y:S01]  /*2180*/  IMAD.MOV.U32 R142, RZ, RZ, R153 ;  /* 0x000000ffff8e7224 */ /* 0x000fe200078e0099 */
[----:B------:R-:W-:-:S02]  /*2190*/  MOV R143, R155 ;  /* 0x0000009b008f7202 */ /* 0x000fc40000000f00 */
[----:B------:R-:W-:-:S05]  /*21a0*/  LOP3.LUT R157, R202, R157, RZ, 0xfc, !PT ;  /* 0x0000009dca9d7212 */ /* 0x000fca00078efcff */
[----:B-1----:R-:W-:Y:S01]  /*21b0*/  HMMA.16816.F32 R28, R140, R136, R28 ;  /* 0x000000888c1c723c */ /* 0x002fe2000000181c */
[----:B------:R-:W-:-:S06]  /*21c0*/  IMAD R140, R157, 0x2, R160 ;  /* 0x000000029d8c7824 */ /* 0x000fcc00078e02a0 */
[----:B------:R-:W1:Y:S01]  /*21d0*/  LDSM.16.M88.4 R140, [R140] ;  /* 0x000000008c8c783b */ /* 0x000e620000000200 */
[----:B------:R-:W-:Y:S01]  /*21e0*/  MOV R156, R148 ;  /* 0x00000094009c7202 */ /* 0x000fe20000000f00 */
[----:B------:R-:W-:Y:S01]  /*21f0*/  IMAD.MOV.U32 R157, RZ, RZ, R150 ;  /* 0x000000ffff9d7224 */ /* 0x000fe200078e0096 */
[----:B------:R-:W-:Y:S01]  /*2200*/  MOV R158, R149 ;  /* 0x00000095009e7202 */ /* 0x000fe20000000f00 */
[----:B------:R-:W-:-:S07]  /*2210*/  IMAD.MOV.U32 R159, RZ, RZ, R151 ;  /* 0x000000ffff9f7224 */ /* 0x000fce00078e0097 */
[----:B------:R-:W-:Y:S01]  /*2220*/  HMMA.16816.F32 R36, R156, R136, R36 ;  /* 0x000000889c24723c */ /* 0x000fe20000001824 */
        /* <DEDUP_REMOVED lines=14> */
[----:B-1----:R-:W-:Y:S01]  /*2310*/  HMMA.16816.F32 R20, R156, R140, R20 ;  /* 0x0000008c9c14723c */ /* 0x002fe20000001814 */
[----:B------:R-:W-:Y:S01]  /*2320*/  MOV R156, R148 ;  /* 0x00000094009c7202 */ /* 0x000fe20000000f00 */
[----:B------:R-:W-:Y:S01]  /*2330*/  IMAD.MOV.U32 R157, RZ, RZ, R150 ;  /* 0x000000ffff9d7224 */ /* 0x000fe200078e0096 */
[----:B------:R-:W-:Y:S01]  /*2340*/  MOV R158, R149 ;  /* 0x00000095009e7202 */ /* 0x000fe20000000f00 */
        /* <DEDUP_REMOVED lines=9> */
[----:B------:R-:W-:Y:S01]  /*23e0*/  IMAD.MOV.U32 R156, RZ, RZ, R132 ;  /* 0x000000ffff9c7224 */ /* 0x000fe200078e0084 */
[----:B------:R-:W-:Y:S01]  /*23f0*/  MOV R157, R134 ;  /* 0x00000086009d7202 */ /* 0x000fe20000000f00 */
[----:B------:R-:W-:Y:S01]  /*2400*/  IMAD.MOV.U32 R158, RZ, RZ, R133 ;  /* 0x000000ffff9e7224 */ /* 0x000fe200078e0085 */
[----:B------:R-:W-:Y:S02]  /*2410*/  MOV R159, R135 ;  /* 0x00000087009f7202 */ /* 0x000fe40000000f00 */
[----:B------:R-:W-:Y:S02]  /*2420*/  LOP3.LUT R136, R136, 0x18, RZ, 0xc0, !PT ;  /* 0x0000001888887812 */ /* 0x000fe400078ec0ff */
[----:B------:R-:W-:Y:S02]  /*2430*/  SHF.L.U32 R137, R137, 0x5, RZ ;  /* 0x0000000589897819 */ /* 0x000fe400000006ff */
[----:B------:R-:W-:Y:S01]  /*2440*/  LOP3.LUT R136, R136, 0x10, R185, 0x1e, !PT ;  /* 0x0000001088887812 */ /* 0x000fe200078e1eb9 */
[----:B------:R-:W-:Y:S01]  /*2450*/  HMMA.16816.F32 R108, R156, R140, R108 ;  /* 0x0000008c9c6c723c */ /* 0x000fe2000000186c */
[----:B------:R-:W-:-:S02]  /*2460*/  IMAD.MOV.U32 R156, RZ, RZ, R152 ;  /* 0x000000ffff9c7224 */ /* 0x000fc400078e0098 */
[----:B------:R-:W-:Y:S01]  /*2470*/  LOP3.LUT R141, R137, R136, RZ, 0xfc, !PT ;  /* 0x00000088898d7212 */ /* 0x000fe200078efcff */
[----:B------:R-:W-:Y:S01]  /*2480*/  IMAD.MOV.U32 R158, RZ, RZ, R153 ;  /* 0x000000ffff9e7224 */ /* 0x000fe200078e0099 */
[----:B------:R-:W-:Y:S02]  /*2490*/  MOV R157, R154 ;  /* 0x0000009a009d7202 */ /* 0x000fe40000000f00 */
[----:B------:R-:W-:Y:S01]  /*24a0*/  MOV R159, R155 ;  /* 0x0000009b009f7202 */ /* 0x000fe20000000f00 */
[----:B------:R-:W-:-:S06]  /*24b0*/  IMAD R136, R141, 0x2, R160 ;  /* 0x000000028d887824 */ /* 0x000fcc00078e02a0 */
[----:B------:R-:W-:Y:S01]  /*24c0*/  HMMA.16816.F32 R24, R156, R142, R24 ;  /* 0x0000008e9c18723c */ /* 0x000fe20000001818 */
        /* <DEDUP_REMOVED lines=14> */
[----:B------:R-:W-:Y:S01]  /*25b0*/  IMAD.MOV.U32 R163, RZ, RZ, R135 ;  /* 0x000000ffffa37224 */ /* 0x000fe200078e0087 */
[----:B------:R-:W-:Y:S01]  /*25c0*/  MOV R140, R152 ;  /* 0x00000098008c7202 */ /* 0x000fe20000000f00 */
[----:B------:R-:W-:-:S05]  /*25d0*/  IMAD.MOV.U32 R141, RZ, RZ, R154 ;  /* 0x000000ffff8d7224 */ /* 0x000fca00078e009a */
[----:B------:R-:W-:Y:S01]  /*25e0*/  HMMA.16816.F32 R112, R160, R142, R112 ;  /* 0x0000008ea070723c */ /* 0x000fe20000001870 */
[----:B------:R-:W-:Y:S01]  /*25f0*/  MOV R142, R153 ;  /* 0x00000099008e7202 */ /* 0x000fe20000000f00 */
[----:B------:R-:W-:-:S07]  /*2600*/  IMAD.MOV.U32 R143, RZ, RZ, R155 ;  /* 0x000000ffff8f7224 */ /* 0x000fce00078e009b */
[----:B-1----:R-:W-:Y:S01]  /*2610*/  HMMA.16816.F32 R12, R140, R156, R12 ;  /* 0x0000009c8c0c723c */ /* 0x002fe2000000180c */
        /* <DEDUP_REMOVED lines=19> */
[----:B------:R-:W-:-:S06]  /*2750*/  SHF.L.U32 R157, R178, 0x3, RZ ;  /* 0x00000003b29d7819 */ /* 0x000fcc00000006ff */
[----:B------:R-:W-:Y:S01]  /*2760*/  HMMA.16816.F32 R16, R140, R158, R16 ;  /* 0x0000009e8c10723c */ /* 0x000fe20000001810 */
[----:B------:R-:W-:Y:S01]  /*2770*/  MOV R140, R148 ;  /* 0x00000094008c7202 */ /* 0x000fe20000000f00 */
[----:B------:R-:W-:Y:S01]  /*2780*/  IMAD.MOV.U32 R141, RZ, RZ, R150 ;  /* 0x000000ffff8d7224 */ /* 0x000fe200078e0096 */
[----:B------:R-:W-:Y:S01]  /*2790*/  MOV R142, R149 ;  /* 0x00000095008e7202 */ /* 0x000fe20000000f00 */
[----:B------:R-:W-:Y:S01]  /*27a0*/  IMAD.MOV.U32 R143, RZ, RZ, R151 ;  /* 0x000000ffff8f7224 */ /* 0x000fe200078e0097 */
[----:B------:R-:W-:-:S06]  /*27b0*/  LOP3.LUT R157, R157, 0x38, RZ, 0xc0, !PT ;  /* 0x000000389d9d7812 */ /* 0x000fcc00078ec0ff */
[-C--:B------:R-:W-:Y:S01]  /*27c0*/  HMMA.16816.F32 R56, R140, R158.reuse, R56 ;  /* 0x0000009e8c38723c */ /* 0x080fe20000001838 */
[----:B------:R-:W-:Y:S01]  /*27d0*/  MOV R140, R144 ;  /* 0x00000090008c7202 */ /* 0x000fe20000000f00 */
[----:B------:R-:W-:Y:S01]  /*27e0*/  IMAD.MOV.U32 R141, RZ, RZ, R146 ;  /* 0x000000ffff8d7224 */ /* 0x000fe200078e0092 */
[----:B------:R-:W-:Y:S01]  /*27f0*/  MOV R142, R145 ;  /* 0x00000091008e7202 */ /* 0x000fe20000000f00 */
[----:B------:R-:W-:Y:S01]  /*2800*/  IMAD.MOV.U32 R143, RZ, RZ, R147 ;  /* 0x000000ffff8f7224 */ /* 0x000fe200078e0093 */
[----:B------:R-:W-:Y:S02]  /*2810*/  LOP3.LUT R224, R157, 0x18, R178, 0x78, !PT ;  /* 0x000000189de07812 */ /* 0x000fe400078e78b2 */
[----:B------:R-:W1:Y:S04]  /*2820*/  LDC.64 R156, c[0x0][0x380] ;  /* 0x0000e000ff9c7b82 */ /* 0x000e680000000a00 */
[----:B------:R-:W-:Y:S01]  /*2830*/  HMMA.16816.F32 R80, R140, R158, R80 ;  /* 0x0000009e8c50723c */ /* 0x000fe20000001850 */
[----:B------:R-:W-:Y:S01]  /*2840*/  IMAD.MOV.U32 R140, RZ, RZ, R132 ;  /* 0x000000ffff8c7224 */ /* 0x000fe200078e0084 */
[----:B------:R-:W-:Y:S01]  /*2850*/  MOV R141, R134 ;  /* 0x00000086008d7202 */ /* 0x000fe20000000f00 */
[----:B------:R-:W-:Y:S01]  /*2860*/  IMAD.MOV.U32 R142, RZ, RZ, R133 ;  /* 0x000000ffff8e7224 */ /* 0x000fe200078e0085 */
[----:B------:R-:W-:Y:S01]  /*2870*/  MOV R143, R135 ;  /* 0x00000087008f7202 */ /* 0x000fe20000000f00 */
[----:B------:R-:W-:Y:S01]  /*2880*/  IMAD.IADD R179, R180, 0x1, R179 ;  /* 0x00000001b4b37824 */ /* 0x000fe200078e02b3 */
[----:B------:R-:W-:-:S02]  /*2890*/  SHF.R.S32.HI R210, RZ, 0x5, R175 ;  /* 0x00000005ffd27819 */ /* 0x000fc400000114af */
[----:B------:R-:W-:-:S03]  /*28a0*/  IADD3 R161, PT, PT, R186, 0x60, RZ ;  /* 0x00000060baa17810 */ /* 0x000fc60007ffe0ff */
[----:B------:R-:W-:Y:S01]  /*28b0*/  HMMA.16816.F32 R120, R140, R158, R120 ;  /* 0x0000009e8c78723c */ /* 0x000fe20000001878 */
[----:B------:R-:W-:Y:S01]  /*28c0*/  IMAD.MOV.U32 R140, RZ, RZ, R152 ;  /* 0x000000ffff8c7224 */ /* 0x000fe200078e0098 */
[----:B------:R-:W-:Y:S01]  /*28d0*/  MOV R141, R154 ;  /* 0x0000009a008d7202 */ /* 0x000fe20000000f00 */
[----:B------:R-:W-:Y:S01]  /*28e0*/  IMAD.MOV.U32 R142, RZ, RZ, R153 ;  /* 0x000000ffff8e7224 */ /* 0x000fe200078e0099 */
[----:B------:R-:W-:Y:S01]  /*28f0*/  MOV R143, R155 ;  /* 0x0000009b008f7202 */ /* 0x000fe20000000f00 */
[----:B------:R-:W-:Y:S01]  /*2900*/  VIADD R163, R187, 0x60 ;  /* 0x00000060bba37836 */ /* 0x000fe20000000000 */
[----:B------:R-:W-:Y:S02]  /*2910*/  IADD3 R205, PT, PT, R188, 0x60, RZ ;  /* 0x00000060bccd7810 */ /* 0x000fe40007ffe0ff */
[----:B------:R-:W-:Y:S01]  /*2920*/  SHF.L.U32 R179, R179, 0x3, RZ ;  /* 0x00000003b3b37819 */ /* 0x000fe200000006ff */
[----:B------:R-:W-:Y:S01]  /*2930*/  VIADD R159, R168, 0x60 ;  /* 0x00000060a89f7836 */ /* 0x000fe20000000000 */
[----:B------:R-:W-:Y:S01]  /*2940*/  ISETP.GT.AND P0, PT, R210, 0x3, PT ;  /* 0x00000003d200780c */ /* 0x000fe20003f04270 */
[----:B------:R-:W-:Y:S01]  /*2950*/  IMAD.WIDE.U32 R154, R161, 0x2, R176 ;  /* 0x00000002a19a7825 */ /* 0x000fe200078e00b0 */
[----:B------:R-:W-:Y:S01]  /*2960*/  LOP3.LUT R224, R224, 0xfffc0, R179, 0xf8, !PT ;  /* 0x000fffc0e0e07812 */ /* 0x000fe200078ef8b3 */
[----:B------:R-:W-:Y:S01]  /*2970*/  HMMA.16816.F32 R32, R140, R138, R32 ;  /* 0x0000008a8c20723c */ /* 0x000fe20000001820 */
[----:B------:R-:W-:Y:S01]  /*2980*/  MOV R197, R196 ;  /* 0x000000c400c57202 */ /* 0x000fe20000000f00 */
[----:B------:R-:W-:Y:S01]  /*2990*/  IMAD.WIDE.U32 R204, R205, 0x2, R176 ;  /* 0x00000002cdcc7825 */ /* 0x000fe200078e00b0 */
[----:B------:R-:W-:-:S03]  /*29a0*/  IADD3 R161, PT, PT, R191, 0x60, RZ ;  /* 0x00000060bfa17810 */ /* 0x000fc60007ffe0ff */
[----:B------:R-:W-:Y:S01]  /*29b0*/  IMAD.WIDE.U32 R152, R163, 0x2, R176 ;  /* 0x00000002a3987825 */ /* 0x000fe200078e00b0 */
[----:B------:R-:W-:-:S03]  /*29c0*/  IADD3 R143, PT, PT, R189, 0x60, RZ ;  /* 0x00000060bd8f7810 */ /* 0x000fc60007ffe0ff */
[----:B------:R-:W-:Y:S02]  /*29d0*/  VIADD R141, R192, 0x60 ;  /* 0x00000060c08d7836 */ /* 0x000fe40000000000 */
[----:B------:R-:W-:Y:S01]  /*29e0*/  IMAD.WIDE.U32 R176, R159, 0x2, R176 ;  /* 0x000000029fb07825 */ /* 0x000fe200078e00b0 */
[----:B------:R-:W-:-:S03]  /*29f0*/  MOV R183, R182 ;  /* 0x000000b600b77202 */ /* 0x000fc60000000f00 */
[----:B------:R-:W-:Y:S02]  /*2a00*/  VIADD R159, R190, 0x60 ;  /* 0x00000060be9f7836 */ /* 0x000fe40000000000 */
[----:B-1----:R-:W-:-:S04]  /*2a10*/  IMAD.WIDE.U32 R162, R141, 0x2, R156 ;  /* 0x000000028da27825 */ /* 0x002fc800078e009c */
[C---:B------:R-:W-:Y:S02]  /*2a20*/  IMAD R197, R224.reuse, 0x2, R197 ;  /* 0x00000002e0c57824 */ /* 0x040fe400078e02c5 */
[--C-:B------:R-:W-:Y:S01]  /*2a30*/  IMAD.WIDE.U32 R160, R161, 0x2, R156.reuse ;  /* 0x00000002a1a07825 */ /* 0x100fe200078e009c */
[----:B------:R-:W-:Y:S02]  /*2a40*/  LEA R183, R224, R183, 0x1 ;  /* 0x000000b7e0b77211 */ /* 0x000fe400078e08ff */
[----:B------:R-:W-:Y:S01]  /*2a50*/  @!PT LDS RZ, [RZ] ;  /* 0x00000000fffff984 */ /* 0x000fe20000000800 */
[----:B------:R-:W-:Y:S01]  /*2a60*/  @!PT LDS RZ, [RZ] ;  /* 0x00000000fffff984 */ /* 0x000fe20000000800 */
[----:B------:R-:W-:Y:S01]  /*2a70*/  @!PT LDS RZ, [RZ] ;  /* 0x00000000fffff984 */ /* 0x000fe20000000800 */
[----:B------:R-:W-:Y:S01]  /*2a80*/  @P0 LDGSTS.E.BYPASS.LTC128B.128 [R197], desc[UR8][R162.64] ;  /* 0x00000000a2c50fae */ /* 0x000fe2000b981a08 */
[----:B------:R-:W-:-:S03]  /*2a90*/  IMAD.WIDE.U32 R158, R159, 0x2, R156 ;  /* 0x000000029f9e7825 */ /* 0x000fc600078e009c */
[----:B------:R-:W-:Y:S01]  /*2aa0*/  @P0 LDGSTS.E.BYPASS.LTC128B.128 [R197+0x800], desc[UR8][R160.64] ;  /* 0x00800000a0c50fae */ /* 0x000fe2000b981a08 */
[----:B------:R-:W-:-:S03]  /*2ab0*/  IMAD.WIDE.U32 R156, R143, 0x2, R156 ;  /* 0x000000028f9c7825 */ /* 0x000fc600078e009c */
[----:B------:R-:W-:Y:S04]  /*2ac0*/  @P0 LDGSTS.E.BYPASS.LTC128B.128 [R197+0x1000], desc[UR8][R158.64] ;  /* 0x010000009ec50fae */ /* 0x000fe8000b981a08 */
[----:B------:R-:W-:Y:S04]  /*2ad0*/  @P0 LDGSTS.E.BYPASS.LTC128B.128 [R197+0x1800], desc[UR8][R156.64] ;  /* 0x018000009cc50fae */ /* 0x000fe8000b981a08 */
[----:B------:R-:W-:Y:S04]  /*2ae0*/  @P0 LDGSTS.E.BYPASS.LTC128B.128 [R183], desc[UR8][R204.64] ;  /* 0x00000000ccb70fae */ /* 0x000fe8000b981a08 */
[----:B------:R-:W-:Y:S04]  /*2af0*/  @P0 LDGSTS.E.BYPASS.LTC128B.128 [R183+0x800], desc[UR8][R152.64] ;  /* 0x0080000098b70fae */ /* 0x000fe8000b981a08 */
[----:B------:R-:W-:Y:S04]  /*2b00*/  @P0 LDGSTS.E.BYPASS.LTC128B.128 [R183+0x1000], desc[UR8][R154.64] ;  /* 0x010000009ab70fae */ /* 0x000fe8000b981a08 */
[----:B------:R1:W-:Y:S04]  /*2b10*/  @P0 LDGSTS.E.BYPASS.LTC128B.128 [R183+0x1800], desc[UR8][R176.64] ;  /* 0x01800000b0b70fae */ /* 0x0003e8000b981a08 */
[----:B------:R-:W0:Y:S01]  /*2b20*/  LDGDEPBAR ;  /* 0x00000000000079af */ /* 0x000e220000000000 */
[----:B------:R-:W-:Y:S01]  /*2b30*/  IMAD.MOV.U32 R140, RZ, RZ, R148 ;  /* 0x000000ffff8c7224 */ /* 0x000fe200078e0094 */
[----:B------:R-:W-:Y:S01]  /*2b40*/  MOV R141, R150 ;  /* 0x00000096008d7202 */ /* 0x000fe20000000f00 */
[----:B------:R-:W-:Y:S01]  /*2b50*/  IMAD.MOV.U32 R142, RZ, RZ, R149 ;  /* 0x000000ffff8e7224 */ /* 0x000fe200078e0095 */
[----:B------:R-:W-:-:S02]  /*2b60*/  MOV R143, R151 ;  /* 0x00000097008f7202 */ /* 0x000fc40000000f00 */
[----:B------:R-:W-:Y:S02]  /*2b70*/  IADD3 R223, PT, PT, -R210, 0x1, RZ ;  /* 0x00000001d2df7810 */ /* 0x000fe40007ffe1ff */
[----:B------:R-:W-:Y:S02]  /*2b80*/  LOP3.LUT R165, R202, R165, RZ, 0xfc, !PT ;  /* 0x000000a5caa57212 */ /* 0x000fe400078efcff */
[----:B------:R-:W-:Y:S01]  /*2b90*/  ISETP.NE.AND P0, PT, R223, RZ, PT ;  /* 0x000000ffdf00720c */ /* 0x000fe20003f05270 */
[----:B------:R-:W-:Y:S01]  /*2ba0*/  HMMA.16816.F32 R40, R140, R138, R40 ;  /* 0x0000008a8c28723c */ /* 0x000fe20000001828 */
[----:B------:R-:W-:-:S04]  /*2bb0*/  DEPBAR.LE SB0, 0x2 ;  /* 0x000080800000791a */ /* 0x000fc80000000000 */
[----:B------:R-:W-:Y:S02]  /*2bc0*/  MOV R198, R198 ;  /* 0x000000c600c67202 */ /* 0x000fe40000000f00 */
[----:B------:R-:W-:Y:S02]  /*2bd0*/  LOP3.LUT R143, R169, R172, RZ, 0xfc, !PT ;  /* 0x000000aca98f7212 */ /* 0x000fe400078efcff */
[----:B------:R-:W-:Y:S02]  /*2be0*/  MOV R200, R200 ;  /* 0x000000c800c87202 */ /* 0x000fe40000000f00 */
[----:B------:R-:W-:Y:S02]  /*2bf0*/  LOP3.LUT R173, R170, R173, RZ, 0xfc, !PT ;  /* 0x000000adaaad7212 */ /* 0x000fe400078efcff */
[----:B------:R-:W-:Y:S02]  /*2c00*/  LOP3.LUT R3, R3, R174, RZ, 0xfc, !PT ;  /* 0x000000ae03037212 */ /* 0x000fe400078efcff */
[----:B------:R-:W-:-:S02]  /*2c10*/  LOP3.LUT R0, R0, R167, RZ, 0xfc, !PT ;  /* 0x000000a700007212 */ /* 0x000fc400078efcff */
[----:B------:R-:W-:Y:S02]  /*2c20*/  LOP3.LUT R148, R181, R164, RZ, 0xfc, !PT ;  /* 0x000000a4b5947212 */ /* 0x000fe400078efcff */
[----:B------:R-:W-:Y:S01]  /*2c30*/  LOP3.LUT R141, R171, R184, R185, 0xf6, !PT ;  /* 0x000000b8ab8d7212 */ /* 0x000fe200078ef6b9 */
[----:B------:R-:W-:Y:S01]  /*2c40*/  IMAD.MOV.U32 R180, RZ, RZ, R144 ;  /* 0x000000ffffb47224 */ /* 0x000fe200078e0090 */
[----:B------:R-:W-:Y:S01]  /*2c50*/  LOP3.LUT R137, R137, R166, RZ, 0xfc, !PT ;  /* 0x000000a689897212 */ /* 0x000fe200078efcff */
[----:B------:R-:W-:Y:S01]  /*2c60*/  IMAD.MOV.U32 R182, RZ, RZ, R145 ;  /* 0x000000ffffb67224 */ /* 0x000fe200078e0091 */
[----:B------:R-:W-:Y:S01]  /*2c70*/  MOV R181, R146 ;  /* 0x0000009200b57202 */ /* 0x000fe20000000f00 */
[----:B------:R-:W-:Y:S01]  /*2c80*/  IMAD.MOV.U32 R144, RZ, RZ, R132 ;  /* 0x000000ffff907224 */ /* 0x000fe200078e0084 */
[----:B-1----:R-:W-:Y:S01]  /*2c90*/  MOV R183, R147 ;  /* 0x0000009300b77202 */ /* 0x002fe20000000f00 */
[----:B------:R-:W-:Y:S01]  /*2ca0*/  IMAD.MOV.U32 R146, RZ, RZ, R133 ;  /* 0x000000ffff927224 */ /* 0x000fe200078e0085 */
[----:B------:R-:W-:Y:S01]  /*2cb0*/  MOV R145, R134 ;  /* 0x0000008600917202 */ /* 0x000fe20000000f00 */
[--C-:B------:R-:W-:Y:S01]  /*2cc0*/  IMAD R172, R143, 0x2, R198.reuse ;  /* 0x000000028fac7824 */ /* 0x100fe200078e02c6 */
[----:B------:R-:W-:Y:S01]  /*2cd0*/  MOV R147, R135 ;  /* 0x0000008700937202 */ /* 0x000fe20000000f00 */
[----:B------:R-:W-:Y:S01]  /*2ce0*/  IMAD R165, R165, 0x2, R198 ;  /* 0x00000002a5a57824 */ /* 0x000fe200078e02c6 */
[----:B------:R-:W-:Y:S01]  /*2cf0*/  BAR.SYNC.DEFER_BLOCKING 0x0 ;  /* 0x0000000000007b1d */ /* 0x000fe20000010000 */
[----:B------:R-:W-:Y:S01]  /*2d00*/  LEA R148, R148, R198, 0x1 ;  /* 0x000000c694947211 */ /* 0x000fe200078e08ff */
[--C-:B------:R-:W-:Y:S01]  /*2d10*/  IMAD R156, R173, 0x2, R200.reuse ;  /* 0x00000002ad9c7824 */ /* 0x100fe200078e02c8 */
[-C--:B------:R-:W-:Y:S01]  /*2d20*/  LEA R152, R141, R200.reuse, 0x1 ;  /* 0x000000c88d987211 */ /* 0x080fe200078e08ff */
[----:B------:R-:W-:Y:S01]  /*2d30*/  IMAD R3, R3, 0x2, R200 ;  /* 0x0000000203037824 */ /* 0x000fe200078e02c8 */
[----:B------:R-:W-:-:S02]  /*2d40*/  LEA R176, R0, R200, 0x1 ;  /* 0x000000c800b07211 */ /* 0x000fc400078e08ff */
[----:B------:R-:W-:Y:S01]  /*2d50*/  LEA R137, R137, R198, 0x1 ;  /* 0x000000c689897211 */ /* 0x000fe200078e08ff */
[-C--:B------:R-:W-:Y:S08]  /*2d60*/  HMMA.16816.F32 R96, R180, R138.reuse, R96 ;  /* 0x0000008ab460723c */ /* 0x080ff00000001860 */
[----:B------:R-:W-:Y:S01]  /*2d70*/  HMMA.16816.F32 R104, R144, R138, R104 ;  /* 0x0000008a9068723c */ /* 0x000fe20000001868 */
[----:B------:R-:W1:Y:S04]  /*2d80*/  LDSM.16.M88.4 R172, [R172] ;  /* 0x00000000acac783b */ /* 0x000e680000000200 */
[----:B------:R2:W3:Y:S04]  /*2d90*/  LDSM.16.M88.4 R140, [R137] ;  /* 0x00000000898c783b */ /* 0x0004e80000000200 */
[----:B------:R-:W4:Y:S04]  /*2da0*/  LDSM.16.M88.4 R164, [R165] ;  /* 0x00000000a5a4783b */ /* 0x000f280000000200 */
[----:B------:R-:W1:Y:S04]  /*2db0*/  LDSM.16.M88.4 R148, [R148] ;  /* 0x000000009494783b */ /* 0x000e680000000200 */
[----:B------:R-:W1:Y:S04]  /*2dc0*/  LDSM.16.M88.4 R152, [R152] ;  /* 0x000000009898783b */ /* 0x000e680000000200 */
[----:B------:R-:W1:Y:S04]  /*2dd0*/  LDSM.16.M88.4 R156, [R156] ;  /* 0x000000009c9c783b */ /* 0x000e680000000200 */
[----:B------:R2:W1:Y:S04]  /*2de0*/  LDSM.16.M88.4 R160, [R3] ;  /* 0x0000000003a0783b */ /* 0x0004680000000200 */
[----:B------:R-:W1:Y:S01]  /*2df0*/  LDSM.16.M88.4 R176, [R176] ;  /* 0x00000000b0b0783b */ /* 0x000e620000000200 */
[----:B------:R-:W-:Y:S05]  /*2e00*/  @!P0 BRA `(.L_x_0) ;  /* 0x0000001000a48947 */ /* 0x000fea0003800000 */
[----:B-1----:R-:W-:Y:S01]  /*2e10*/  IMAD.MOV.U32 R132, RZ, RZ, R152 ;  /* 0x000000ffff847224 */ /* 0x002fe200078e0098 */
[----:B------:R-:W1:Y:S01]  /*2e20*/  LDC.64 R230, c[0x0][0x380] ;  /* 0x0000e000ffe67b82 */ /* 0x000e620000000a00 */
[----:B------:R-:W-:Y:S01]  /*2e30*/  IMAD.MOV.U32 R152, RZ, RZ, R156 ;  /* 0x000000ffff987224 */ /* 0x000fe200078e009c */
[C---:B------:R-:W-:Y:S01]  /*2e40*/  IADD3 R234, PT, PT, R193.reuse, 0x10, RZ ;  /* 0x00000010c1ea7810 */ /* 0x040fe20007ffe0ff */
[----:B------:R-:W-:Y:S01]  /*2e50*/  IMAD.MOV.U32 R156, RZ, RZ, R160 ;  /* 0x000000ffff9c7224 */ /* 0x000fe200078e00a0 */
[----:B------:R-:W-:Y:S01]  /*2e60*/  IADD3 R218, PT, PT, R168, 0x20, RZ ;  /* 0x00000020a8da7810 */ /* 0x000fe20007ffe0ff */
[----:B------:R-:W-:Y:S01]  /*2e70*/  IMAD.MOV.U32 R160, RZ, RZ, R176 ;  /* 0x000000ffffa07224 */ /* 0x000fe200078e00b0 */
[----:B----4-:R-:W-:Y:S01]  /*2e80*/  MOV R147, R167 ;  /* 0x000000a700937202 */ /* 0x010fe20000000f00 */
[----:B------:R-:W-:Y:S01]  /*2e90*/  IMAD.MOV.U32 R136, RZ, RZ, R172 ;  /* 0x000000ffff887224 */ /* 0x000fe200078e00ac */
[----:B------:R-:W4:Y:S01]  /*2ea0*/  LDC.64 R226, c[0x0][0x388] ;  /* 0x0000e200ffe27b82 */ /* 0x000f220000000a00 */
[----:B------:R-:W-:Y:S01]  /*2eb0*/  IMAD.MOV.U32 R138, RZ, RZ, R174 ;  /* 0x000000ffff8a7224 */ /* 0x000fe200078e00ae */
[----:B------:R-:W-:Y:S01]  /*2ec0*/  MOV R139, R175 ;  /* 0x000000af008b7202 */ /* 0x000fe20000000f00 */
[C---:B------:R-:W-:Y:S01]  /*2ed0*/  VIADD R176, R2.reuse, 0x20 ;  /* 0x0000002002b07836 */ /* 0x040fe20000000000 */
[----:B------:R-:W-:Y:S01]  /*2ee0*/  MOV R135, R155 ;  /* 0x0000009b00877202 */ /* 0x000fe20000000f00 */
[----:B------:R-:W-:Y:S01]  /*2ef0*/  VIADD R2, R2, 0x30 ;  /* 0x0000003002027836 */ /* 0x000fe20000000000 */
[----:B------:R-:W-:Y:S01]  /*2f00*/  MOV R155, R159 ;  /* 0x0000009f009b7202 */ /* 0x000fe20000000f00 */
[C---:B------:R-:W-:Y:S01]  /*2f10*/  IMAD.SHL.U32 R174, R193.reuse, 0x4, RZ ;  /* 0x00000004c1ae7824 */ /* 0x040fe200078e00ff */
[----:B------:R-:W-:Y:S01]  /*2f20*/  MOV R159, R163 ;  /* 0x000000a3009f7202 */ /* 0x000fe20000000f00 */
[C---:B------:R-:W-:Y:S01]  /*2f30*/  VIADD R172, R193.reuse, 0x20 ;  /* 0x00000020c1ac7836 */ /* 0x040fe20000000000 */
[----:B------:R-:W-:Y:S01]  /*2f40*/  SHF.L.U32 R167, R2, 0x5, RZ ;  /* 0x0000000502a77819 */ /* 0x000fe200000006ff */
[----:B------:R-:W-:Y:S01]  /*2f50*/  VIADD R193, R193, 0x30 ;  /* 0x00000030c1c17836 */ /* 0x000fe20000000000 */
[----:B------:R-:W-:Y:S01]  /*2f60*/  LOP3.LUT R174, R174, 0x18, RZ, 0xc0, !PT ;  /* 0x00000018aeae7812 */ /* 0x000fe200078ec0ff */
[----:B------:R-:W-:Y:S01]  /*2f70*/  IMAD.MOV.U32 R145, RZ, RZ, R165 ;  /* 0x000000ffff917224 */ /* 0x000fe200078e00a5 */
[----:B------:R-:W-:Y:S01]  /*2f80*/  MOV R163, R179 ;  /* 0x000000b300a37202 */ /* 0x000fe20000000f00 */
[----:B------:R-:W-:Y:S01]  /*2f90*/  IMAD.MOV.U32 R146, RZ, RZ, R166 ;  /* 0x000000ffff927224 */ /* 0x000fe200078e00a6 */
[----:B------:R-:W-:Y:S01]  /*2fa0*/  LOP3.LUT R204, R174, 0x10, R185, 0x1e, !PT ;  /* 0x00000010aecc7812 */ /* 0x000fe200078e1eb9 */
[----:B------:R-:W-:Y:S01]  /*2fb0*/  IMAD.SHL.U32 R168, R176, 0x20, RZ ;  /* 0x00000020b0a87824 */ /* 0x000fe200078e00ff */
[----:B------:R-:W-:Y:S01]  /*2fc0*/  IADD3 R222, PT, PT, R192, 0x20, RZ ;  /* 0x00000020c0de7810 */ /* 0x000fe20007ffe0ff */
[----:B------:R-:W-:Y:S01]  /*2fd0*/  IMAD.SHL.U32 R232, R2, 0x4, RZ ;  /* 0x0000000402e87824 */ /* 0x000fe200078e00ff */
[----:B------:R-:W-:Y:S01]  /*2fe0*/  MOV R207, 0x4 ;  /* 0x0000000400cf7802 */ /* 0x000fe20000000f00 */
[----:B------:R-:W-:Y:S01]  /*2ff0*/  IMAD.SHL.U32 R165, R172, 0x20, RZ ;  /* 0x00000020aca57824 */ /* 0x000fe200078e00ff */
[----:B------:R-:W-:Y:S01]  /*3000*/  LOP3.LUT R204, R169, R204, RZ, 0xfc, !PT ;  /* 0x000000cca9cc7212 */ /* 0x000fe200078efcff */
[----:B------:R-:W-:Y:S01]  /*3010*/  IMAD.SHL.U32 R176, R176, 0x4, RZ ;  /* 0x00000004b0b07824 */ /* 0x000fe200078e00ff */
[----:B------:R-:W-:Y:S01]  /*3020*/  LOP3.LUT R232, R232, 0x18, RZ, 0xc0, !PT ;  /* 0x00000018e8e87812 */ /* 0x000fe200078ec0ff */
[C---:B------:R-:W-:Y:S01]  /*3030*/  IMAD.SHL.U32 R166, R234.reuse, 0x20, RZ ;  /* 0x00000020eaa67824 */ /* 0x040fe200078e00ff */
[----:B------:R-:W-:Y:S01]  /*3040*/  SHF.L.U32 R234, R234, 0x2, RZ ;  /* 0x00000002eaea7819 */ /* 0x000fe200000006ff */
[----:B------:R-:W-:Y:S01]  /*3050*/  IMAD.SHL.U32 R172, R172, 0x4, RZ ;  /* 0x00000004acac7824 */ /* 0x000fe200078e00ff */
[----:B------:R-:W-:Y:S01]  /*3060*/  LOP3.LUT R176, R176, 0x18, RZ, 0xc0, !PT ;  /* 0x00000018b0b07812 */ /* 0x000fe200078ec0ff */
[C---:B------:R-:W-:Y:S01]  /*3070*/  IMAD.SHL.U32 R236, R193.reuse, 0x4, RZ ;  /* 0x00000004c1ec7824 */ /* 0x040fe200078e00ff */
[----:B------:R-:W-:Y:S01]  /*3080*/  LOP3.LUT R234, R234, 0x18, RZ, 0xc0, !PT ;  /* 0x00000018eaea7812 */ /* 0x000fe200078ec0ff */
[----:B--2---:R-:W-:Y:S01]  /*3090*/  IMAD.MOV.U32 R137, RZ, RZ, R173 ;  /* 0x000000ffff897224 */ /* 0x004fe200078e00ad */
[----:B------:R-:W-:Y:S01]  /*30a0*/  LOP3.LUT R172, R172, 0x18, RZ, 0xc0, !PT ;  /* 0x00000018acac7812 */ /* 0x000fe200078ec0ff */
[----:B------:R-:W-:Y:S01]  /*30b0*/  IMAD.MOV.U32 R144, RZ, RZ, R164 ;  /* 0x000000ffff907224 */ /* 0x000fe200078e00a4 */
[----:B------:R-:W-:Y:S01]  /*30c0*/  LOP3.LUT R236, R236, 0x18, RZ, 0xc0, !PT ;  /* 0x00000018ecec7812 */ /* 0x000fe200078ec0ff */
[----:B------:R-:W-:Y:S01]  /*30d0*/  IMAD.MOV.U32 R134, RZ, RZ, R153 ;  /* 0x000000ffff867224 */ /* 0x000fe200078e0099 */
[----:B------:R-:W-:Y:S01]  /*30e0*/  LOP3.LUT R0, R232, 0x10, R185, 0x1e, !PT ;  /* 0x00000010e8007812 */ /* 0x000fe200078e1eb9 */
[----:B------:R-:W-:Y:S01]  /*30f0*/  IMAD.MOV.U32 R133, RZ, RZ, R154 ;  /* 0x000000ffff857224 */ /* 0x000fe200078e009a */
[----:B------:R-:W-:Y:S01]  /*3100*/  SHF.L.U32 R164, R193, 0x5, RZ ;  /* 0x00000005c1a47819 */ /* 0x000fe200000006ff */
[----:B------:R-:W-:Y:S01]  /*3110*/  IMAD.MOV.U32 R154, RZ, RZ, R157 ;  /* 0x000000ffff9a7224 */ /* 0x000fe200078e009d */
[--C-:B------:R-:W-:Y:S01]  /*3120*/  LOP3.LUT R175, R176, 0x10, R185.reuse, 0x1e, !PT ;  /* 0x00000010b0af7812 */ /* 0x100fe200078e1eb9 */
[----:B------:R-:W-:Y:S01]  /*3130*/  IMAD.MOV.U32 R153, RZ, RZ, R158 ;  /* 0x000000ffff997224 */ /* 0x000fe200078e009e */
[----:B------:R-:W-:Y:S01]  /*3140*/  LOP3.LUT R3, R234, 0x10, R185, 0x1e, !PT ;  /* 0x00000010ea037812 */ /* 0x000fe200078e1eb9 */
[----:B------:R-:W-:Y:S01]  /*3150*/  IMAD.MOV.U32 R158, RZ, RZ, R161 ;  /* 0x000000ffff9e7224 */ /* 0x000fe200078e00a1 */
[--C-:B------:R-:W-:Y:S01]  /*3160*/  LOP3.LUT R2, R172, 0x10, R185.reuse, 0x1e, !PT ;  /* 0x00000010ac027812 */ /* 0x100fe200078e1eb9 */
[----:B------:R-:W-:Y:S01]  /*3170*/  IMAD.MOV.U32 R157, RZ, RZ, R162 ;  /* 0x000000ffff9d7224 */ /* 0x000fe200078e00a2 */
[----:B------:R-:W-:Y:S01]  /*3180*/  LOP3.LUT R173, R236, 0x10, R185, 0x1e, !PT ;  /* 0x00000010ecad7812 */ /* 0x000fe200078e1eb9 */
[----:B------:R-:W-:Y:S01]  /*3190*/  IMAD.MOV.U32 R162, RZ, RZ, R177 ;  /* 0x000000ffffa27224 */ /* 0x000fe200078e00b1 */
[----:B------:R-:W-:Y:S01]  /*31a0*/  LOP3.LUT R205, R167, R0, RZ, 0xfc, !PT ;  /* 0x00000000a7cd7212 */ /* 0x000fe200078efcff */
[----:B------:R-:W-:Y:S01]  /*31b0*/  IMAD.MOV.U32 R161, RZ, RZ, R178 ;  /* 0x000000ffffa17224 */ /* 0x000fe200078e00b2 */
[----:B------:R-:W-:Y:S01]  /*31c0*/  LOP3.LUT R206, R168, R175, RZ, 0xfc, !PT ;  /* 0x000000afa8ce7212 */ /* 0x000fe200078efcff */
[----:B------:R-:W-:Y:S01]  /*31d0*/  VIADD R211, R188, 0x20 ;  /* 0x00000020bcd37836 */ /* 0x000fe20000000000 */
[----:B------:R-:W-:Y:S01]  /*31e0*/  LOP3.LUT R3, R166, R3, RZ, 0xfc, !PT ;  /* 0x00000003a6037212 */ /* 0x000fe200078efcff */
[----:B------:R-:W-:Y:S01]  /*31f0*/  VIADD R216, R187, 0x20 ;  /* 0x00000020bbd87836 */ /* 0x000fe20000000000 */
[----:B------:R-:W-:Y:S01]  /*3200*/  LOP3.LUT R2, R165, R2, RZ, 0xfc, !PT ;  /* 0x00000002a5027212 */ /* 0x000fe200078efcff */
[----:B------:R-:W-:Y:S01]  /*3210*/  VIADD R217, R186, 0x20 ;  /* 0x00000020bad97836 */ /* 0x000fe20000000000 */
[----:B------:R-:W-:Y:S01]  /*3220*/  LOP3.LUT R0, R164, R173, RZ, 0xfc, !PT ;  /* 0x000000ada4007212 */ /* 0x000fe200078efcff */
[----:B------:R-:W-:Y:S01]  /*3230*/  VIADD R219, R189, 0x20 ;  /* 0x00000020bddb7836 */ /* 0x000fe20000000000 */
[--C-:B------:R-:W-:Y:S01]  /*3240*/  LOP3.LUT R225, R171, R184, R185.reuse, 0xf6, !PT ;  /* 0x000000b8abe17212 */ /* 0x100fe200078ef6b9 */
[----:B------:R-:W-:Y:S01]  /*3250*/  VIADD R220, R190, 0x20 ;  /* 0x00000020bedc7836 */ /* 0x000fe20000000000 */
[--C-:B------:R-:W-:Y:S01]  /*3260*/  LOP3.LUT R228, R170, R194, R185.reuse, 0xf6, !PT ;  /* 0x000000c2aae47212 */ /* 0x100fe200078ef6b9 */
[----:B------:R-:W-:Y:S01]  /*3270*/  VIADD R221, R191, 0x20 ;  /* 0x00000020bfdd7836 */ /* 0x000fe20000000000 */
[--C-:B------:R-:W-:Y:S01]  /*3280*/  LOP3.LUT R229, R168, R176, R185.reuse, 0xf6, !PT ;  /* 0x000000b0a8e57212 */ /* 0x100fe200078ef6b9 */
[----:B------:R-:W-:Y:S01]  /*3290*/  IMAD.SHL.U32 R224, R224, 0x2, RZ ;  /* 0x00000002e0e07824 */ /* 0x000fe200078e00ff */
[----:B------:R-:W-:-:S02]  /*32a0*/  LOP3.LUT R232, R167, R232, R185, 0xf6, !PT ;  /* 0x000000e8a7e87212 */ /* 0x000fc400078ef6b9 */
[--C-:B------:R-:W-:Y:S02]  /*32b0*/  LOP3.LUT R233, R169, R174, R185.reuse, 0xf6, !PT ;  /* 0x000000aea9e97212 */ /* 0x100fe400078ef6b9 */
[--C-:B------:R-:W-:Y:S02]  /*32c0*/  LOP3.LUT R234, R166, R234, R185.reuse, 0xf6, !PT ;  /* 0x000000eaa6ea7212 */ /* 0x100fe400078ef6b9 */
[--C-:B------:R-:W-:Y:S02]  /*32d0*/  LOP3.LUT R235, R165, R172, R185.reuse, 0xf6, !PT ;  /* 0x000000aca5eb7212 */ /* 0x100fe400078ef6b9 */
[----:B-1--4-:R-:W-:-:S07]  /*32e0*/  LOP3.LUT R236, R164, R236, R185, 0xf6, !PT ;  /* 0x000000eca4ec7212 */ /* 0x012fce00078ef6b9 */
.L_x_1:
[C---:B--2---:R-:W-:Y:S05]  /*32f0*/  HMMA.16816.F32 R4, R132.reuse, R136, R4 ;  /* 0x000000888404723c */ /* 0x044fea0000001804 */
[C---:B------:R-:W-:Y:S01]  /*3300*/  IMAD.SHL.U32 R164, R207.reuse, 0x8, RZ ;  /* 0x00000008cfa47824 */ /* 0x040fe200078e00ff */
[----:B------:R-:W-:Y:S01]  /*3310*/  ISETP.GE.AND P3, PT, R207, R210, PT ;  /* 0x000000d2cf00720c */ /* 0x000fe20003f66270 */
[----:B------:R-:W-:Y:S01]  /*3320*/  VIADD R241, R221, 0x60 ;  /* 0x00000060ddf17836 */ /* 0x000fe20000000000 */
[C---:B------:R-:W-:Y:S03]  /*3330*/  HMMA.16816.F32 R8, R132.reuse, R138, R8 ;  /* 0x0000008a8408723c */ /* 0x040fe60000001808 */
[C---:B------:R-:W-:Y:S01]  /*3340*/  VIADD R168, R164.reuse, 0xffffffe8 ;  /* 0xffffffe8a4a87836 */ /* 0x040fe20000000000 */
[----:B------:R-:W-:Y:S01]  /*3350*/  LOP3.LUT R172, R164, 0x18, RZ, 0xc0, !PT ;  /* 0x00000018a4ac7812 */ /* 0x000fe200078ec0ff */
[----:B------:R-:W-:Y:S01]  /*3360*/  VIADD R243, R220, 0x60 ;  /* 0x00000060dcf37836 */ /* 0x000fe20000000000 */
[----:B------:R-:W-:Y:S01]  /*3370*/  LEA R244, P2, R241, R230, 0x1 ;  /* 0x000000e6f1f47211 */ /* 0x000fe200078408ff */
[----:B------:R-:W-:Y:S01]  /*3380*/  VIADD R223, R223, 0x1 ;  /* 0x00000001dfdf7836 */ /* 0x000fe20000000000 */
[C---:B---3--:R-:W-:Y:S03]  /*3390*/  HMMA.16816.F32 R12, R132.reuse, R140, R12 ;  /* 0x0000008c840c723c */ /* 0x048fe6000000180c */
[----:B------:R-:W-:Y:S01]  /*33a0*/  LOP3.LUT R168, R168, 0x18, RZ, 0xc0, !PT ;  /* 0x00000018a8a87812 */ /* 0x000fe200078ec0ff */
[----:B------:R-:W-:Y:S01]  /*33b0*/  VIADD R221, R221, 0x20 ;  /* 0x00000020dddd7836 */ /* 0x000fe20000000000 */
[C---:B------:R-:W-:Y:S01]  /*33c0*/  IADD3 R214, PT, PT, R1.reuse, R172, RZ ;  /* 0x000000ac01d67210 */ /* 0x040fe20007ffe0ff */
[----:B------:R-:W-:Y:S01]  /*33d0*/  VIADD R172, R164, 0xfffffff0 ;  /* 0xfffffff0a4ac7836 */ /* 0x000fe20000000000 */
[----:B------:R-:W-:Y:S01]  /*33e0*/  IADD3 R166, PT, PT, R1, R168, RZ ;  /* 0x000000a801a67210 */ /* 0x000fe20007ffe0ff */
[C---:B------:R-:W-:Y:S02]  /*33f0*/  HMMA.16816.F32 R16, R132.reuse, R142, R16 ;  /* 0x0000008e8410723c */ /* 0x040fe40000001810 */
[----:B------:R-:W2:Y:S01]  /*3400*/  LDL.64 R212, [R214] ;  /* 0x00000000d6d47983 */ /* 0x000ea20000100a00 */
[-C--:B------:R-:W-:Y:S01]  /*3410*/  LEA.HI.X R245, R241, R231.reuse, RZ, 0x1, P2 ;  /* 0x000000e7f1f57211 */ /* 0x080fe200010f0cff */
[----:B------:R-:W-:Y:S01]  /*3420*/  VIADD R241, R211, 0x60 ;  /* 0x00000060d3f17836 */ /* 0x000fe20000000000 */
[----:B------:R-:W-:Y:S01]  /*3430*/  LEA R246, P1, R243, R230, 0x1 ;  /* 0x000000e6f3f67211 */ /* 0x000fe200078208ff */
[----:B------:R-:W-:Y:S01]  /*3440*/  VIADD R211, R211, 0x20 ;  /* 0x00000020d3d37836 */ /* 0x000fe20000000000 */
[----:B------:R-:W-:Y:S01]  /*3450*/  LOP3.LUT R172, R172, 0x18, RZ, 0xc0, !PT ;  /* 0x00000018acac7812 */ /* 0x000fe200078ec0ff */
[C---:B------:R-:W-:Y:S01]  /*3460*/  HMMA.16816.F32 R20, R132.reuse, R144, R20 ;  /* 0x000000908414723c */ /* 0x040fe20000001814 */
[----:B------:R-:W3:Y:S02]  /*3470*/  LDL.64 R188, [R166] ;  /* 0x00000000a6bc7983 */ /* 0x000ee40000100a00 */
[----:B------:R-:W-:Y:S01]  /*3480*/  LEA.HI.X R247, R243, R231, RZ, 0x1, P1 ;  /* 0x000000e7f3f77211 */ /* 0x000fe200008f0cff */
[----:B------:R-:W-:Y:S01]  /*3490*/  IMAD.IADD R237, R1, 0x1, R172 ;  /* 0x0000000101ed7824 */ /* 0x000fe200078e02ac */
[C---:B------:R-:W-:Y:S01]  /*34a0*/  IADD3 R239, PT, PT, R219.reuse, 0x60, RZ ;  /* 0x00000060dbef7810 */ /* 0x040fe20007ffe0ff */
[----:B------:R-:W-:Y:S01]  /*34b0*/  VIADD R219, R219, 0x20 ;  /* 0x00000020dbdb7836 */ /* 0x000fe20000000000 */
[----:B------:R-:W4:Y:S01]  /*34c0*/  LDL.64 R174, [R214+0x20] ;  /* 0x00002000d6ae7983 */ /* 0x000f220000100a00 */
[C---:B------:R-:W-:Y:S03]  /*34d0*/  HMMA.16816.F32 R24, R132.reuse, R146, R24 ;  /* 0x000000928418723c */ /* 0x040fe60000001818 */
[----:B------:R-:W-:Y:S02]  /*34e0*/  IADD3 R207, PT, PT, R207, 0x1, RZ ;  /* 0x00000001cfcf7810 */ /* 0x000fe40007ffe0ff */
[----:B------:R-:W5:Y:S01]  /*34f0*/  LDL.64 R172, [R237] ;  /* 0x00000000edac7983 */ /* 0x000f620000100a00 */
[----:B------:R-:W-:Y:S02]  /*3500*/  IADD3 R220, PT, PT, R220, 0x20, RZ ;  /* 0x00000020dcdc7810 */ /* 0x000fe40007ffe0ff */
[C---:B------:R-:W-:Y:S08]  /*3510*/  HMMA.16816.F32 R28, R132.reuse, R148, R28 ;  /* 0x00000094841c723c */ /* 0x040ff0000000181c */
[----:B------:R-:W-:Y:S01]  /*3520*/  HMMA.16816.F32 R32, R132, R150, R32 ;  /* 0x000000968420723c */ /* 0x000fe20000001820 */
[----:B------:R-:W4:Y:S07]  /*3530*/  LDL.64 R166, [R166+0x20] ;  /* 0x00002000a6a67983 */ /* 0x000f2e0000100a00 */
[C---:B------:R-:W-:Y:S08]  /*3540*/  HMMA.16816.F32 R36, R152.reuse, R148, R36 ;  /* 0x000000949824723c */ /* 0x040ff00000001824 */
[C---:B------:R-:W-:Y:S08]  /*3550*/  HMMA.16816.F32 R40, R152.reuse, R150, R40 ;  /* 0x000000969828723c */ /* 0x040ff00000001828 */
[C---:B------:R-:W-:Y:S08]  /*3560*/  HMMA.16816.F32 R44, R152.reuse, R144, R44 ;  /* 0x00000090982c723c */ /* 0x040ff0000000182c */
[C---:B------:R-:W-:Y:S08]  /*3570*/  HMMA.16816.F32 R48, R152.reuse, R146, R48 ;  /* 0x000000929830723c */ /* 0x040ff00000001830 */
[C---:B------:R-:W-:Y:S08]  /*3580*/  HMMA.16816.F32 R52, R152.reuse, R140, R52 ;  /* 0x0000008c9834723c */ /* 0x040ff00000001834 */
[C---:B------:R-:W-:Y:S08]  /*3590*/  HMMA.16816.F32 R56, R152.reuse, R142, R56 ;  /* 0x0000008e9838723c */ /* 0x040ff00000001838 */
[C---:B------:R-:W-:Y:S08]  /*35a0*/  HMMA.16816.F32 R60, R152.reuse, R136, R60 ;  /* 0x00000088983c723c */ /* 0x040ff0000000183c */
[----:B------:R-:W-:Y:S08]  /*35b0*/  HMMA.16816.F32 R64, R152, R138, R64 ;  /* 0x0000008a9840723c */ /* 0x000ff00000001840 */
        /* <DEDUP_REMOVED lines=15> */
[----:B------:R-:W-:Y:S03]  /*36b0*/  HMMA.16816.F32 R128, R160, R138, R128 ;  /* 0x0000008aa080723c */ /* 0x000fe60000001880 */
[----:B---3--:R-:W-:Y:S04]  /*36c0*/  MOV R188, R188 ;  /* 0x000000bc00bc7202 */ /* 0x008fe80000000f00 */
[----:B------:R-:W-:Y:S01]  /*36d0*/  LEA R192, R206, R188, 0x1 ;  /* 0x000000bccec07211 */ /* 0x000fe200078e08ff */
[--C-:B------:R-:W-:Y:S02]  /*36e0*/  IMAD R200, R209, 0x2, R188.reuse ;  /* 0x00000002d1c87824 */ /* 0x100fe400078e02bc */
[--C-:B------:R-:W-:Y:S02]  /*36f0*/  IMAD R196, R208, 0x2, R188.reuse ;  /* 0x00000002d0c47824 */ /* 0x100fe400078e02bc */
[----:B------:R-:W-:Y:S01]  /*3700*/  IMAD R188, R205, 0x2, R188 ;  /* 0x00000002cdbc7824 */ /* 0x000fe200078e02bc */
[----:B------:R-:W-:Y:S01]  /*3710*/  LDSM.16.M88.4 R192, [R192] ;  /* 0x00000000c0c0783b */ /* 0x000fe20000000200 */
[----:B-----5:R-:W-:Y:S02]  /*3720*/  MOV R172, R172 ;  /* 0x000000ac00ac7202 */ /* 0x020fe40000000f00 */
[----:B--2---:R-:W-:Y:S02]  /*3730*/  MOV R215, R212 ;  /* 0x000000d400d77202 */ /* 0x004fe40000000f00 */
[----:B------:R-:W-:Y:S01]  /*3740*/  IADD3 R213, PT, PT, R222, 0x60, RZ ;  /* 0x00000060ded57810 */ /* 0x000fe20007ffe0ff */
[----:B------:R-:W-:Y:S02]  /*3750*/  IMAD R156, R228, 0x2, R172 ;  /* 0x00000002e49c7824 */ /* 0x000fe400078e02ac */
[----:B-1----:R-:W1:Y:S01]  /*3760*/  LDSM.16.M88.4 R200, [R200] ;  /* 0x00000000c8c8783b */ /* 0x002e620000000200 */
[----:B------:R-:W-:Y:S01]  /*3770*/  IMAD.IADD R212, R215, 0x1, R224 ;  /* 0x00000001d7d47824 */ /* 0x000fe200078e02e0 */
[----:B------:R-:W-:Y:S01]  /*3780*/  LEA R248, P0, R213, R230, 0x1 ;  /* 0x000000e6d5f87211 */ /* 0x000fe200078008ff */
[----:B------:R-:W-:Y:S01]  /*3790*/  VIADD R215, R217, 0x60 ;  /* 0x00000060d9d77836 */ /* 0x000fe20000000000 */
[----:B------:R-:W-:Y:S01]  /*37a0*/  LEA R160, R229, R172, 0x1 ;  /* 0x000000ace5a07211 */ /* 0x000fe200078e08ff */
[----:B------:R-:W-:Y:S01]  /*37b0*/  VIADD R217, R217, 0x20 ;  /* 0x00000020d9d97836 */ /* 0x000fe20000000000 */
[----:B----4-:R-:W-:Y:S02]  /*37c0*/  MOV R165, R166 ;  /* 0x000000a600a57202 */ /* 0x010fe40000000f00 */
[----:B------:R-:W-:Y:S01]  /*37d0*/  LDSM.16.M88.4 R196, [R196] ;  /* 0x00000000c4c4783b */ /* 0x000fe20000000200 */
[----:B------:R-:W-:Y:S02]  /*37e0*/  LEA.HI.X R249, R213, R231, RZ, 0x1, P0 ;  /* 0x000000e7d5f97211 */ /* 0x000fe400000f0cff */
[--C-:B------:R-:W-:Y:S01]  /*37f0*/  IMAD R168, R204, 0x2, R165.reuse ;  /* 0x00000002cca87824 */ /* 0x100fe200078e02a5 */
[----:B------:R-:W-:Y:S01]  /*3800*/  LEA R176, R3, R165, 0x1 ;  /* 0x000000a503b07211 */ /* 0x000fe200078e08ff */
[--C-:B------:R-:W-:Y:S01]  /*3810*/  IMAD R180, R2, 0x2, R165.reuse ;  /* 0x0000000202b47824 */ /* 0x100fe200078e02a5 */
[C---:B------:R-:W-:Y:S01]  /*3820*/  LEA R242, P0, R239.reuse, R230, 0x1 ;  /* 0x000000e6eff27211 */ /* 0x040fe200078008ff */
[----:B------:R-:W-:Y:S01]  /*3830*/  IMAD R184, R0, 0x2, R165 ;  /* 0x0000000200b87824 */ /* 0x000fe200078e02a5 */
[----:B------:R-:W-:Y:S01]  /*3840*/  LDSM.16.M88.4 R188, [R188] ;  /* 0x00000000bcbc783b */ /* 0x000fe20000000200 */
[----:B------:R-:W-:Y:S02]  /*3850*/  IADD3 R213, PT, PT, R216, 0x60, RZ ;  /* 0x00000060d8d57810 */ /* 0x000fe40007ffe0ff */
[----:B------:R-:W-:Y:S02]  /*3860*/  LEA.HI.X R243, R239, R231, RZ, 0x1, P0 ;  /* 0x000000e7eff37211 */ /* 0x000fe400000f0cff */
[C---:B------:R-:W-:Y:S02]  /*3870*/  LEA R240, P0, R241.reuse, R226, 0x1 ;  /* 0x000000e2f1f07211 */ /* 0x040fe400078008ff */
[----:B------:R-:W-:Y:S01]  /*3880*/  MOV R239, R174 ;  /* 0x000000ae00ef7202 */ /* 0x000fe20000000f00 */
[----:B------:R-:W2:Y:S01]  /*3890*/  LDSM.16.M88.4 R168, [R168] ;  /* 0x00000000a8a8783b */ /* 0x000ea20000000200 */
[-C--:B------:R-:W-:Y:S01]  /*38a0*/  LEA.HI.X R241, R241, R227.reuse, RZ, 0x1, P0 ;  /* 0x000000e3f1f17211 */ /* 0x080fe200000f0cff */
[----:B------:R-:W-:Y:S01]  /*38b0*/  VIADD R175, R218, 0x60 ;  /* 0x00000060daaf7836 */ /* 0x000fe20000000000 */
[----:B------:R-:W-:Y:S02]  /*38c0*/  IADD3 R174, PT, PT, R239, R224, RZ ;  /* 0x000000e0efae7210 */ /* 0x000fe40007ffe0ff */
[-C--:B------:R-:W-:Y:S02]  /*38d0*/  LEA R238, P2, R213, R226.reuse, 0x1 ;  /* 0x000000e2d5ee7211 */ /* 0x080fe400078408ff */
[----:B------:R-:W-:Y:S01]  /*38e0*/  LEA R214, P1, R215, R226, 0x1 ;  /* 0x000000e2d7d67211 */ /* 0x000fe200078208ff */
[----:B------:R-:W-:Y:S01]  /*38f0*/  LDSM.16.M88.4 R176, [R176] ;  /* 0x00000000b0b0783b */ /* 0x000fe20000000200 */
[-C--:B------:R-:W-:Y:S02]  /*3900*/  LEA.HI.X R239, R213, R227.reuse, RZ, 0x1, P2 ;  /* 0x000000e3d5ef7211 */ /* 0x080fe400010f0cff */
[----:B------:R-:W-:Y:S02]  /*3910*/  LEA.HI.X R215, R215, R227, RZ, 0x1, P1 ;  /* 0x000000e3d7d77211 */ /* 0x000fe400008f0cff */
[----:B------:R-:W-:Y:S02]  /*3920*/  IADD3 R216, PT, PT, R216, 0x20, RZ ;  /* 0x00000020d8d87810 */ /* 0x000fe40007ffe0ff */
[----:B------:R-:W-:Y:S01]  /*3930*/  IADD3 R218, PT, PT, R218, 0x20, RZ ;  /* 0x00000020dada7810 */ /* 0x000fe20007ffe0ff */
[----:B------:R-:W-:Y:S01]  /*3940*/  LDSM.16.M88.4 R180, [R180] ;  /* 0x00000000b4b4783b */ /* 0x000fe20000000200 */
[----:B-1----:R-:W-:Y:S01]  /*3950*/  IMAD.MOV.U32 R164, RZ, RZ, R200 ;  /* 0x000000ffffa47224 */ /* 0x002fe200078e00c8 */
[----:B------:R-:W-:Y:S01]  /*3960*/  MOV R165, R202 ;  /* 0x000000ca00a57202 */ /* 0x000fe20000000f00 */
[----:B------:R-:W-:Y:S01]  /*3970*/  IMAD.MOV.U32 R166, RZ, RZ, R201 ;  /* 0x000000ffffa67224 */ /* 0x000fe200078e00c9 */
[----:B------:R-:W-:Y:S01]  /*3980*/  IADD3 R222, PT, PT, R222, 0x20, RZ ;  /* 0x00000020dede7810 */ /* 0x000fe20007ffe0ff */
[----:B------:R-:W-:Y:S03]  /*3990*/  IMAD.MOV.U32 R167, RZ, RZ, R203 ;  /* 0x000000ffffa77224 */ /* 0x000fe600078e00cb */
[----:B------:R-:W-:Y:S08]  /*39a0*/  LDSM.16.M88.4 R184, [R184] ;  /* 0x00000000b8b8783b */ /* 0x000ff00000000200 */
[----:B------:R-:W-:Y:S01]  /*39b0*/  @!PT LDS RZ, [RZ] ;  /* 0x00000000fffff984 */ /* 0x000fe20000000800 */
[----:B------:R-:W-:Y:S01]  /*39c0*/  @!PT LDS RZ, [RZ] ;  /* 0x00000000fffff984 */ /* 0x000fe20000000800 */
[----:B------:R-:W-:Y:S01]  /*39d0*/  @!PT LDS RZ, [RZ] ;  /* 0x00000000fffff984 */ /* 0x000fe20000000800 */
[----:B------:R-:W-:-:S01]  /*39e0*/  @!P3 LDGSTS.E.BYPASS.LTC128B.128 [R212], desc[UR8][R248.64] ;  /* 0x00000000f8d4bfae */ /* 0x000fc2000b981a08 */
[C---:B--2---:R-:W-:Y:S07]  /*39f0*/  HMMA.16816.F32 R4, R164.reuse, R168, R4 ;  /* 0x000000a8a404723c */ /* 0x044fee0000001804 */
[----:B------:R-:W-:Y:S01]  /*3a00*/  @!P3 LDGSTS.E.BYPASS.LTC128B.128 [R212+0x800], desc[UR8][R244.64] ;  /* 0x00800000f4d4bfae */ /* 0x000fe2000b981a08 */
[----:B------:R-:W-:Y:S07]  /*3a10*/  HMMA.16816.F32 R8, R164, R170, R8 ;  /* 0x000000aaa408723c */ /* 0x000fee0000001808 */
[----:B------:R-:W-:Y:S08]  /*3a20*/  @!P3 LDGSTS.E.BYPASS.LTC128B.128 [R212+0x1000], desc[UR8][R246.64] ;  /* 0x01000000f6d4bfae */ /* 0x000ff0000b981a08 */
[----:B------:R1:W-:Y:S08]  /*3a30*/  @!P3 LDGSTS.E.BYPASS.LTC128B.128 [R212+0x1800], desc[UR8][R242.64] ;  /* 0x01800000f2d4bfae */ /* 0x0003f0000b981a08 */
[----:B------:R-:W-:Y:S08]  /*3a40*/  @!P3 LDGSTS.E.BYPASS.LTC128B.128 [R174], desc[UR8][R240.64] ;  /* 0x00000000f0aebfae */ /* 0x000ff0000b981a08 */
[----:B------:R-:W-:Y:S08]  /*3a50*/  @!P3 LDGSTS.E.BYPASS.LTC128B.128 [R174+0x800], desc[UR8][R238.64] ;  /* 0x00800000eeaebfae */ /* 0x000ff0000b981a08 */
[----:B------:R-:W-:Y:S01]  /*3a60*/  @!P3 LDGSTS.E.BYPASS.LTC128B.128 [R174+0x1000], desc[UR8][R214.64] ;  /* 0x01000000d6aebfae */ /* 0x000fe2000b981a08 */
[C---:B-1----:R-:W-:Y:S04]  /*3a70*/  LEA R212, P0, R175.reuse, R226, 0x1 ;  /* 0x000000e2afd47211 */ /* 0x042fe800078008ff */
[----:B------:R-:W-:Y:S02]  /*3a80*/  LEA.HI.X R213, R175, R227, RZ, 0x1, P0 ;  /* 0x000000e3afd57211 */ /* 0x000fe400000f0cff */
[----:B------:R-:W-:Y:S03]  /*3a90*/  ISETP.NE.AND P0, PT, R223, RZ, PT ;  /* 0x000000ffdf00720c */ /* 0x000fe60003f05270 */
[----:B------:R1:W-:Y:S08]  /*3aa0*/  @!P3 LDGSTS.E.BYPASS.LTC128B.128 [R174+0x1800], desc[UR8][R212.64] ;  /* 0x01800000d4aebfae */ /* 0x0003f0000b981a08 */
[----:B------:R-:W2:Y:S06]  /*3ab0*/  LDL.64 R238, [R237+0x20] ;  /* 0x00002000edee7983 */ /* 0x000eac0000100a00 */
[----:B------:R-:W0:Y:S01]  /*3ac0*/  LDGDEPBAR ;  /* 0x00000000000079af */ /* 0x000e220000000000 */
[--C-:B-1----:R-:W-:Y:S02]  /*3ad0*/  IMAD R212, R225, 0x2, R172.reuse ;  /* 0x00000002e1d47824 */ /* 0x102fe400078e02ac */
[----:B------:R-:W-:Y:S01]  /*3ae0*/  IMAD R172, R232, 0x2, R172 ;  /* 0x00000002e8ac7824 */ /* 0x000fe200078e02ac */
[----:B------:R-:W-:Y:S04]  /*3af0*/  DEPBAR.LE SB0, 0x2 ;  /* 0x000080800000791a */ /* 0x000fe80000000000 */
[----:B------:R-:W-:Y:S06]  /*3b00*/  BAR.SYNC.DEFER_BLOCKING 0x0 ;  /* 0x0000000000007b1d */ /* 0x000fec0000010000 */
[----:B------:R-:W1:Y:S08]  /*3b10*/  LDSM.16.M88.4 R156, [R156] ;  /* 0x000000009c9c783b */ /* 0x000e700000000200 */
[----:B------:R-:W3:Y:S08]  /*3b20*/  LDSM.16.M88.4 R160, [R160] ;  /* 0x00000000a0a0783b */ /* 0x000ef00000000200 */
[----:B------:R-:W4:Y:S08]  /*3b30*/  LDSM.16.M88.4 R172, [R172] ;  /* 0x00000000acac783b */ /* 0x000f300000000200 */
[----:B------:R-:W5:Y:S01]  /*3b40*/  LDSM.16.M88.4 R212, [R212] ;  /* 0x00000000d4d4783b */ /* 0x000f620000000200 */
[----:B-1----:R-:W-:Y:S01]  /*3b50*/  MOV R154, R157 ;  /* 0x0000009d009a7202 */ /* 0x002fe20000000f00 */
[----:B------:R-:W-:Y:S02]  /*3b60*/  IMAD.MOV.U32 R155, RZ, RZ, R159 ;  /* 0x000000ffff9b7224 */ /* 0x000fe400078e009f */
[----:B------:R-:W-:Y:S02]  /*3b70*/  IMAD.MOV.U32 R153, RZ, RZ, R158 ;  /* 0x000000ffff997224 */ /* 0x000fe400078e009e */
[----:B------:R-:W-:Y:S02]  /*3b80*/  IMAD.MOV.U32 R152, RZ, RZ, R156 ;  /* 0x000000ffff987224 */ /* 0x000fe400078e009c */
[----:B---3--:R-:W-:Y:S01]  /*3b90*/  IMAD.MOV.U32 R159, RZ, RZ, R163 ;  /* 0x000000ffff9f7224 */ /* 0x008fe200078e00a3 */
[----:B------:R-:W-:Y:S01]  /*3ba0*/  MOV R157, R162 ;  /* 0x000000a2009d7202 */ /* 0x000fe20000000f00 */
[----:B------:R-:W-:Y:S02]  /*3bb0*/  IMAD.MOV.U32 R158, RZ, RZ, R161 ;  /* 0x000000ffff9e7224 */ /* 0x000fe400078e00a1 */
[----:B------:R-:W-:Y:S02]  /*3bc0*/  IMAD.MOV.U32 R156, RZ, RZ, R160 ;  /* 0x000000ffff9c7224 */ /* 0x000fe400078e00a0 */
[----:B----4-:R-:W-:Y:S01]  /*3bd0*/  IMAD.MOV.U32 R161, RZ, RZ, R174 ;  /* 0x000000ffffa17224 */ /* 0x010fe200078e00ae */
[----:B------:R-:W-:Y:S01]  /*3be0*/  MOV R163, R175 ;  /* 0x000000af00a37202 */ /* 0x000fe20000000f00 */
[----:B------:R-:W-:Y:S02]  /*3bf0*/  IMAD.MOV.U32 R162, RZ, RZ, R173 ;  /* 0x000000ffffa27224 */ /* 0x000fe400078e00ad */
[----:B------:R-:W-:Y:S02]  /*3c00*/  IMAD.MOV.U32 R160, RZ, RZ, R172 ;  /* 0x000000ffffa07224 */ /* 0x000fe400078e00ac */
[----:B------:R-:W-:Y:S01]  /*3c10*/  IMAD.MOV.U32 R172, RZ, RZ, R200 ;  /* 0x000000ffffac7224 */ /* 0x000fe200078e00c8 */
[----:B-----5:R-:W-:Y:S01]  /*3c20*/  MOV R135, R215 ;  /* 0x000000d700877202 */ /* 0x020fe20000000f00 */
[----:B------:R-:W-:Y:S01]  /*3c30*/  IMAD.MOV.U32 R133, RZ, RZ, R214 ;  /* 0x000000ffff857224 */ /* 0x000fe200078e00d6 */
[----:B------:R-:W-:Y:S01]  /*3c40*/  MOV R132, R212 ;  /* 0x000000d400847202 */ /* 0x000fe20000000f00 */
[----:B------:R-:W-:Y:S01]  /*3c50*/  IMAD.MOV.U32 R134, RZ, RZ, R213 ;  /* 0x000000ffff867224 */ /* 0x000fe200078e00d5 */
[----:B--2---:R-:W-:Y:S04]  /*3c60*/  MOV R238, R238 ;  /* 0x000000ee00ee7202 */ /* 0x004fe80000000f00 */
[-C--:B------:R-:W-:Y:S01]  /*3c70*/  LEA R175, R233, R238.reuse, 0x1 ;  /* 0x000000eee9af7211 */ /* 0x080fe200078e08ff */
[--C-:B------:R-:W-:Y:S02]  /*3c80*/  IMAD R174, R234, 0x2, R238.reuse ;  /* 0x00000002eaae7824 */ /* 0x100fe400078e02ee */
[----:B------:R-:W-:Y:S01]  /*3c90*/  IMAD R173, R235, 0x2, R238 ;  /* 0x00000002ebad7824 */ /* 0x000fe200078e02ee */
[----:B------:R-:W-:Y:S01]  /*3ca0*/  LEA R238, R236, R238, 0x1 ;  /* 0x000000eeecee7211 */ /* 0x000fe200078e08ff */
[----:B------:R1:W2:Y:S08]  /*3cb0*/  LDSM.16.M88.4 R136, [R175] ;  /* 0x00000000af88783b */ /* 0x0002b00000000200 */
[----:B------:R3:W2:Y:S08]  /*3cc0*/  LDSM.16.M88.4 R140, [R174] ;  /* 0x00000000ae8c783b */ /* 0x0006b00000000200 */
[----:B------:R4:W2:Y:S01]  /*3cd0*/  LDSM.16.M88.4 R144, [R173] ;  /* 0x00000000ad90783b */ /* 0x0008a20000000200 */
[----:B-1----:R-:W-:Y:S07]  /*3ce0*/  IMAD.MOV.U32 R175, RZ, RZ, R203 ;  /* 0x000000ffffaf7224 */ /* 0x002fee00078e00cb */
[----:B------:R1:W2:Y:S01]  /*3cf0*/  LDSM.16.M88.4 R148, [R238] ;  /* 0x00000000ee94783b */ /* 0x0002a20000000200 */
[----:B---3--:R-:W-:Y:S01]  /*3d00*/  IMAD.MOV.U32 R174, RZ, RZ, R201 ;  /* 0x000000ffffae7224 */ /* 0x008fe200078e00c9 */
[----:B----4-:R-:W-:Y:S07]  /*3d10*/  MOV R173, R202 ;  /* 0x000000ca00ad7202 */ /* 0x010fee0000000f00 */
[----:B------:R-:W-:Y:S08]  /*3d20*/  HMMA.16816.F32 R12, R172, R176, R12 ;  /* 0x000000b0ac0c723c */ /* 0x000ff0000000180c */
[----:B------:R-:W-:Y:S08]  /*3d30*/  HMMA.16816.F32 R16, R164, R178, R16 ;  /* 0x000000b2a410723c */ /* 0x000ff00000001810 */
[----:B------:R-:W-:Y:S08]  /*3d40*/  HMMA.16816.F32 R20, R172, R180, R20 ;  /* 0x000000b4ac14723c */ /* 0x000ff00000001814 */
[----:B------:R-:W-:Y:S08]  /*3d50*/  HMMA.16816.F32 R24, R164, R182, R24 ;  /* 0x000000b6a418723c */ /* 0x000ff00000001818 */
[----:B------:R-:W-:Y:S05]  /*3d60*/  HMMA.16816.F32 R28, R172, R184, R28 ;  /* 0x000000b8ac1c723c */ /* 0x000fea000000181c */
[----:B------:R-:W-:Y:S01]  /*3d70*/  MOV R172, R196 ;  /* 0x000000c400ac7202 */ /* 0x000fe20000000f00 */
[----:B------:R-:W-:Y:S01]  /*3d80*/  IMAD.MOV.U32 R173, RZ, RZ, R198 ;  /* 0x000000ffffad7224 */ /* 0x000fe200078e00c6 */
[----:B------:R-:W-:Y:S01]  /*3d90*/  MOV R175, R199 ;  /* 0x000000c700af7202 */ /* 0x000fe20000000f00 */
[----:B------:R-:W-:Y:S05]  /*3da0*/  HMMA.16816.F32 R32, R164, R186, R32 ;  /* 0x000000baa420723c */ /* 0x000fea0000001820 */
[----:B------:R-:W-:Y:S01]  /*3db0*/  IMAD.MOV.U32 R174, RZ, RZ, R197 ;  /* 0x000000ffffae7224 */ /* 0x000fe200078e00c5 */
[----:B------:R-:W-:Y:S01]  /*3dc0*/  MOV R166, R197 ;  /* 0x000000c500a67202 */ /* 0x000fe20000000f00 */
[----:B------:R-:W-:Y:S02]  /*3dd0*/  IMAD.MOV.U32 R164, RZ, RZ, R196 ;  /* 0x000000ffffa47224 */ /* 0x000fe400078e00c4 */
[----:B------:R-:W-:Y:S02]  /*3de0*/  IMAD.MOV.U32 R165, RZ, RZ, R198 ;  /* 0x000000ffffa57224 */ /* 0x000fe400078e00c6 */
[----:B------:R-:W-:Y:S01]  /*3df0*/  IMAD.MOV.U32 R167, RZ, RZ, R199 ;  /* 0x000000ffffa77224 */ /* 0x000fe200078e00c7 */
[----:B------:R-:W-:Y:S08]  /*3e00*/  HMMA.16816.F32 R36, R172, R184, R36 ;  /* 0x000000b8ac24723c */ /* 0x000ff00000001824 */
[----:B------:R-:W-:Y:S08]  /*3e10*/  HMMA.16816.F32 R40, R164, R186, R40 ;  /* 0x000000baa428723c */ /* 0x000ff00000001828 */
[----:B------:R-:W-:Y:S08]  /*3e20*/  HMMA.16816.F32 R44, R172, R180, R44 ;  /* 0x000000b4ac2c723c */ /* 0x000ff0000000182c */
[----:B------:R-:W-:Y:S08]  /*3e30*/  HMMA.16816.F32 R48, R164, R182, R48 ;  /* 0x000000b6a430723c */ /* 0x000ff00000001830 */
[----:B------:R-:W-:Y:S08]  /*3e40*/  HMMA.16816.F32 R52, R172, R176, R52 ;  /* 0x000000b0ac34723c */ /* 0x000ff00000001834 */
[----:B------:R-:W-:Y:S08]  /*3e50*/  HMMA.16816.F32 R56, R164, R178, R56 ;  /* 0x000000b2a438723c */ /* 0x000ff00000001838 */
[----:B------:R-:W-:Y:S05]  /*3e60*/  HMMA.16816.F32 R60, R172, R168, R60 ;  /* 0x000000a8ac3c723c */ /* 0x000fea000000183c */
[----:B------:R-:W-:Y:S01]  /*3e70*/  IMAD.MOV.U32 R172, RZ, RZ, R192 ;  /* 0x000000ffffac7224 */ /* 0x000fe200078e00c0 */
[----:B------:R-:W-:Y:S01]  /*3e80*/  MOV R173, R194 ;  /* 0x000000c200ad7202 */ /* 0x000fe20000000f00 */
[----:B------:R-:W-:Y:S01]  /*3e90*/  IMAD.MOV.U32 R174, RZ, RZ, R193 ;  /* 0x000000ffffae7224 */ /* 0x000fe200078e00c1 */
[----:B------:R-:W-:Y:S05]  /*3ea0*/  HMMA.16816.F32 R64, R164, R170, R64 ;  /* 0x000000aaa440723c */ /* 0x000fea0000001840 */
[----:B------:R-:W-:Y:S01]  /*3eb0*/  IMAD.MOV.U32 R175, RZ, RZ, R195 ;  /* 0x000000ffffaf7224 */ /* 0x000fe200078e00c3 */
[----:B------:R-:W-:Y:S01]  /*3ec0*/  MOV R164, R192 ;  /* 0x000000c000a47202 */ /* 0x000fe20000000f00 */
[----:B------:R-:W-:Y:S01]  /*3ed0*/  IMAD.MOV.U32 R165, RZ, RZ, R194 ;  /* 0x000000ffffa57224 */ /* 0x000fe200078e00c2 */
[----:B------:R-:W-:Y:S01]  /*3ee0*/  MOV R167, R195 ;  /* 0x000000c300a77202 */ /* 0x000fe20000000f00 */
[----:B------:R-:W-:Y:S03]  /*3ef0*/  IMAD.MOV.U32 R166, RZ, RZ, R193 ;  /* 0x000000ffffa67224 */ /* 0x000fe600078e00c1 */
[----:B------:R-:W-:Y:S08]  /*3f00*/  HMMA.16816.F32 R68, R172, R168, R68 ;  /* 0x000000a8ac44723c */ /* 0x000ff00000001844 */
[----:B------:R-:W-:Y:S08]  /*3f10*/  HMMA.16816.F32 R72, R164, R170, R72 ;  /* 0x000000aaa448723c */ /* 0x000ff00000001848 */
[----:B------:R-:W-:Y:S08]  /*3f20*/  HMMA.16816.F32 R76, R172, R176, R76 ;  /* 0x000000b0ac4c723c */ /* 0x000ff0000000184c */
[----:B------:R-:W-:Y:S08]  /*3f30*/  HMMA.16816.F32 R80, R164, R178, R80 ;  /* 0x000000b2a450723c */ /* 0x000ff00000001850 */
[----:B------:R-:W-:Y:S08]  /*3f40*/  HMMA.16816.F32 R84, R172, R180, R84 ;  /* 0x000000b4ac54723c */ /* 0x000ff00000001854 */
[----:B------:R-:W-:Y:S08]  /*3f50*/  HMMA.16816.F32 R88, R164, R182, R88 ;  /* 0x000000b6a458723c */ /* 0x000ff00000001858 */
[----:B------:R-:W-:Y:S05]  /*3f60*/  HMMA.16816.F32 R92, R172, R184, R92 ;  /* 0x000000b8ac5c723c */ /* 0x000fea000000185c */
[--C-:B------:R-:W-:Y:S01]  /*3f70*/  IMAD.MOV.U32 R172, RZ, RZ, R188.reuse ;  /* 0x000000ffffac7224 */ /* 0x100fe200078e00bc */
[-C--:B------:R-:W-:Y:S01]  /*3f80*/  MOV R173, R190.reuse ;  /* 0x000000be00ad7202 */ /* 0x080fe20000000f00 */
[--C-:B------:R-:W-:Y:S01]  /*3f90*/  IMAD.MOV.U32 R174, RZ, RZ, R189.reuse ;  /* 0x000000ffffae7224 */ /* 0x100fe200078e00bd */
[----:B------:R-:W-:Y:S05]  /*3fa0*/  HMMA.16816.F32 R96, R164, R186, R96 ;  /* 0x000000baa460723c */ /* 0x000fea0000001860 */
[-C--:B------:R-:W-:Y:S01]  /*3fb0*/  MOV R175, R191.reuse ;  /* 0x000000bf00af7202 */ /* 0x080fe20000000f00 */
[----:B------:R-:W-:Y:S01]  /*3fc0*/  IMAD.MOV.U32 R164, RZ, RZ, R188 ;  /* 0x000000ffffa47224 */ /* 0x000fe200078e00bc */
[----:B------:R-:W-:Y:S01]  /*3fd0*/  MOV R165, R190 ;  /* 0x000000be00a57202 */ /* 0x000fe20000000f00 */
[----:B------:R-:W-:Y:S01]  /*3fe0*/  IMAD.MOV.U32 R166, RZ, RZ, R189 ;  /* 0x000000ffffa67224 */ /* 0x000fe200078e00bd */
[----:B------:R-:W-:Y:S03]  /*3ff0*/  MOV R167, R191 ;  /* 0x000000bf00a77202 */ /* 0x000fe60000000f00 */
[----:B------:R-:W-:Y:S08]  /*4000*/  HMMA.16816.F32 R100, R172, R184, R100 ;  /* 0x000000b8ac64723c */ /* 0x000ff00000001864 */
[----:B------:R-:W-:Y:S08]  /*4010*/  HMMA.16816.F32 R104, R164, R186, R104 ;  /* 0x000000baa468723c */ /* 0x000ff00000001868 */
[----:B------:R-:W-:Y:S08]  /*4020*/  HMMA.16816.F32 R108, R172, R180, R108 ;  /* 0x000000b4ac6c723c */ /* 0x000ff0000000186c */
[----:B------:R-:W-:Y:S08]  /*4030*/  HMMA.16816.F32 R112, R164, R182, R112 ;  /* 0x000000b6a470723c */ /* 0x000ff00000001870 */
[----:B------:R-:W-:Y:S08]  /*4040*/  HMMA.16816.F32 R116, R172, R176, R116 ;  /* 0x000000b0ac74723c */ /* 0x000ff00000001874 */
[----:B------:R-:W-:Y:S08]  /*4050*/  HMMA.16816.F32 R120, R164, R178, R120 ;  /* 0x000000b2a478723c */ /* 0x000ff00000001878 */
[----:B------:R-:W-:Y:S08]  /*4060*/  HMMA.16816.F32 R124, R172, R168, R124 ;  /* 0x000000a8ac7c723c */ /* 0x000ff0000000187c */
[----:B------:R-:W-:Y:S01]  /*4070*/  HMMA.16816.F32 R128, R164, R170, R128 ;  /* 0x000000aaa480723c */ /* 0x000fe20000001880 */
[----:B------:R-:W-:Y:S02]  /*4080*/  @!UPT UIADD3 URZ, UPT, UPT, URZ, URZ, URZ ;  /* 0x000000fffffff290 */ /* 0x000fe4000fffe0ff */
[----:B------:R-:W-:Y:S11]  /*4090*/  @P0 BRA `(.L_x_1) ;  /* 0xfffffff000940947 */ /* 0x000ff6000383ffff */
.L_x_0:
[----:B--2---:R-:W3:Y:S01]  /*40a0*/  S2R R3, SR_TID.X ;  /* 0x0000000000037919 */ /* 0x004ee20000002100 */
[----:B------:R-:W2:Y:S01]  /*40b0*/  S2UR UR5, SR_CgaCtaId ;  /* 0x00000000000579c3 */ /* 0x000ea20000008800 */
[----:B------:R-:W-:Y:S01]  /*40c0*/  UMOV UR4, 0x400 ;  /* 0x0000040000047882 */ /* 0x000fe20000000000 */
[----:B------:R-:W5:Y:S01]  /*40d0*/  S2R R2, SR_TID.Y ;  /* 0x0000000000027919 */ /* 0x000f620000002200 */
[----:B------:R-:W1:Y:S01]  /*40e0*/  S2R R0, SR_TID.Z ;  /* 0x0000000000007919 */ /* 0x000e620000002300 */
[----:B--2---:R-:W-:-:S04]  /*40f0*/  ULEA UR5, UR5, UR4, 0x18 ;  /* 0x0000000405057291 */ /* 0x004fc8000f8ec0ff */
[----:B------:R-:W2:Y:S01]  /*4100*/  S2UR UR4, SR_CTAID.Y ;  /* 0x00000000000479c3 */ /* 0x000ea20000002600 */
[C---:B---3--:R-:W-:Y:S02]  /*4110*/  IMAD.SHL.U32 R139, R3.reuse, 0x2, RZ ;  /* 0x00000002038b7824 */ /* 0x048fe400078e00ff */
[----:B----4-:R-:W-:-:S03]  /*4120*/  IMAD.SHL.U32 R133, R3, 0x20, RZ ;  /* 0x0000002003857824 */ /* 0x010fc600078e00ff */
[----:B------:R-:W-:Y:S02]  /*4130*/  LOP3.LUT R135, R139, 0x6, RZ, 0xc0, !PT ;  /* 0x000000068b877812 */ /* 0x000fe400078ec0ff */
[----:B------:R-:W-:-:S03]  /*4140*/  LOP3.LUT R133, R133, 0x7f80, RZ, 0xc0, !PT ;  /* 0x00007f8085857812 */ /* 0x000fc600078ec0ff */
[----:B-----5:R-:W-:Y:S02]  /*4150*/  IMAD R132, R2, 0x40, R135 ;  /* 0x0000004002847824 */ /* 0x020fe400078e0287 */
[----:B-1----:R-:W-:Y:S02]  /*4160*/  IMAD R140, R0, 0x2000, R133 ;  /* 0x00002000008c7824 */ /* 0x002fe400078e0285 */
[C---:B------:R-:W-:Y:S01]  /*4170*/  VIADD R136, R132.reuse, 0x10 ;  /* 0x0000001084887836 */ /* 0x040fe20000000000 */
[C---:B------:R-:W-:Y:S01]  /*4180*/  IADD3 R146, PT, PT, R132.reuse, 0x8, RZ ;  /* 0x0000000884927810 */ /* 0x040fe20007ffe0ff */
[C---:B------:R-:W-:Y:S01]  /*4190*/  VIADD R144, R132.reuse, 0x18 ;  /* 0x0000001884907836 */ /* 0x040fe20000000000 */
[C-C-:B------:R-:W-:Y:S01]  /*41a0*/  LOP3.LUT R133, R132.reuse, 0x18, R139.reuse, 0xf8, !PT ;  /* 0x0000001884857812 */ /* 0x140fe200078ef88b */
[----:B------:R-:W-:Y:S01]  /*41b0*/  VIADD R134, R132, 0x28 ;  /* 0x0000002884867836 */ /* 0x000fe20000000000 */
[--C-:B------:R-:W-:Y:S01]  /*41c0*/  LOP3.LUT R137, R146, 0x18, R139.reuse, 0x78, !PT ;  /* 0x0000001892897812 */ /* 0x100fe200078e788b */
[----:B------:R-:W-:Y:S01]  /*41d0*/  VIADD R142, R132, 0x30 ;  /* 0x00000030848e7836 */ /* 0x000fe20000000000 */
[----:B------:R-:W-:Y:S01]  /*41e0*/  LOP3.LUT R136, R136, 0x18, R139, 0x78, !PT ;  /* 0x0000001888887812 */ /* 0x000fe200078e788b */
[----:B------:R-:W-:Y:S01]  /*41f0*/  IMAD.IADD R138, R140, 0x1, R133 ;  /* 0x000000018c8a7824 */ /* 0x000fe200078e0285 */
[----:B------:R-:W-:Y:S01]  /*4200*/  LOP3.LUT R135, R144, 0x18, R139, 0x78, !PT ;  /* 0x0000001890877812 */ /* 0x000fe200078e788b */
[----:B------:R-:W-:Y:S01]  /*4210*/  IMAD.IADD R137, R140, 0x1, R137 ;  /* 0x000000018c897824 */ /* 0x000fe200078e0289 */
[----:B------:R-:W-:Y:S01]  /*4220*/  IADD3 R132, PT, PT, R132, 0x38, RZ ;  /* 0x0000003884847810 */ /* 0x000fe20007ffe0ff */
[----:B------:R-:W-:Y:S01]  /*4230*/  IMAD.IADD R136, R140, 0x1, R136 ;  /* 0x000000018c887824 */ /* 0x000fe200078e0288 */
[----:B------:R-:W-:-:S02]  /*4240*/  LOP3.LUT R134, R134, 0x18, R139, 0x78, !PT ;  /* 0x0000001886867812 */ /* 0x000fc400078e788b */
[----:B------:R-:W-:Y:S02]  /*4250*/  LEA R138, R138, UR5, 0x2 ;  /* 0x000000058a8a7c11 */ /* 0x000fe4000f8e10ff */
[C---:B------:R-:W-:Y:S01]  /*4260*/  IADD3 R135, PT, PT, R140.reuse, R135, RZ ;  /* 0x000000878c877210 */ /* 0x040fe20007ffe0ff */
[----:B------:R-:W-:Y:S01]  /*4270*/  IMAD.IADD R134, R140, 0x1, R134 ;  /* 0x000000018c867824 */ /* 0x000fe200078e0286 */
[----:B------:R-:W-:Y:S01]  /*4280*/  LEA R137, R137, UR5, 0x2 ;  /* 0x0000000589897c11 */ /* 0x000fe2000f8e10ff */
[----:B------:R1:W-:Y:S01]  /*4290*/  STS.64 [R138], R4 ;  /* 0x000000048a007388 */ /* 0x0003e20000000a00 */
[--C-:B------:R-:W-:Y:S02]  /*42a0*/  LOP3.LUT R133, R142, 0x18, R139.reuse, 0x78, !PT ;  /* 0x000000188e857812 */ /* 0x100fe400078e788b */
[----:B------:R-:W-:Y:S01]  /*42b0*/  LOP3.LUT R139, R132, 0x18, R139, 0x78, !PT ;  /* 0x00000018848b7812 */ /* 0x000fe200078e788b */
[----:B------:R-:W-:Y:S01]  /*42c0*/  STS.64 [R137], R8 ;  /* 0x0000000889007388 */ /* 0x000fe20000000a00 */
[----:B------:R-:W-:Y:S01]  /*42d0*/  LEA R136, R136, UR5, 0x2 ;  /* 0x0000000588887c11 */ /* 0x000fe2000f8e10ff */
[C---:B------:R-:W-:Y:S01]  /*42e0*/  IMAD.IADD R133, R140.reuse, 0x1, R133 ;  /* 0x000000018c857824 */ /* 0x040fe200078e0285 */
[----:B------:R-:W-:Y:S01]  /*42f0*/  LEA R135, R135, UR5, 0x2 ;  /* 0x0000000587877c11 */ /* 0x000fe2000f8e10ff */
[----:B------:R3:W-:Y:S01]  /*4300*/  STS.64 [R138+0x1000], R6 ;  /* 0x001000068a007388 */ /* 0x0007e20000000a00 */
[----:B------:R-:W-:Y:S01]  /*4310*/  IMAD.IADD R139, R140, 0x1, R139 ;  /* 0x000000018c8b7824 */ /* 0x000fe200078e028b */
[----:B------:R-:W-:-:S02]  /*4320*/  LEA R134, R134, UR5, 0x2 ;  /* 0x0000000586867c11 */ /* 0x000fc4000f8e10ff */
[----:B------:R-:W-:Y:S01]  /*4330*/  STS.64 [R137+0x1000], R10 ;  /* 0x0010000a89007388 */ /* 0x000fe20000000a00 */
[----:B------:R-:W-:Y:S02]  /*4340*/  LEA R133, R133, UR5, 0x2 ;  /* 0x0000000585857c11 */ /* 0x000fe4000f8e10ff */
[----:B------:R-:W-:Y:S01]  /*4350*/  LEA R139, R139, UR5, 0x2 ;  /* 0x000000058b8b7c11 */ /* 0x000fe2000f8e10ff */
[----:B------:R4:W-:Y:S04]  /*4360*/  STS.64 [R136], R12 ;  /* 0x0000000c88007388 */ /* 0x0009e80000000a00 */
[----:B------:R5:W-:Y:S04]  /*4370*/  STS.64 [R135], R16 ;  /* 0x0000001087007388 */ /* 0x000be80000000a00 */
[----:B------:R-:W-:Y:S01]  /*4380*/  STS.64 [R136+0x1000], R14 ;  /* 0x0010000e88007388 */ /* 0x000fe20000000a00 */
[----:B-1----:R-:W2:Y:S03]  /*4390*/  LDC R4, c[0x0][0x39c] ;  /* 0x0000e700ff047b82 */ /* 0x002ea60000000800 */
[----:B------:R1:W-:Y:S04]  /*43a0*/  STS.64 [R135+0x1000], R18 ;  /* 0x0010001287007388 */ /* 0x0003e80000000a00 */
[----:B------:R-:W-:Y:S01]  /*43b0*/  STS.64 [R138+0x80], R20 ;  /* 0x000080148a007388 */ /* 0x000fe20000000a00 */
[----:B---3--:R-:W-:-:S03]  /*43c0*/  LEA R7, R2, R3, 0x5 ;  /* 0x0000000302077211 */ /* 0x008fc600078e28ff */
[----:B------:R-:W-:Y:S04]  /*43d0*/  STS.64 [R134], R24 ;  /* 0x0000001886007388 */ /* 0x000fe80000000a00 */
[----:B------:R3:W-:Y:S01]  /*43e0*/  STS.64 [R138+0x1080], R22 ;  /* 0x001080168a007388 */ /* 0x0007e20000000a00 */
[----:B----4-:R-:W-:-:S03]  /*43f0*/  IMAD R12, R0, 0x40, R7 ;  /* 0x00000040000c7824 */ /* 0x010fc600078e0207 */
[----:B------:R-:W-:Y:S01]  /*4400*/  STS.64 [R134+0x1000], R26 ;  /* 0x0010001a86007388 */ /* 0x000fe20000000a00 */
[----:B------:R-:W4:Y:S01]  /*4410*/  LDC.64 R6, c[0x0][0x390] ;  /* 0x0000e400ff067b82 */ /* 0x000f220000000a00 */
[----:B------:R-:W-:Y:S02]  /*4420*/  IMAD.SHL.U32 R12, R12, 0x4, RZ ;  /* 0x000000040c0c7824 */ /* 0x000fe400078e00ff */
[----:B------:R3:W-:Y:S01]  /*4430*/  STS.64 [R133], R28 ;  /* 0x0000001c85007388 */ /* 0x0007e20000000a00 */
[----:B--2---:R-:W-:-:S03]  /*4440*/  IMAD R4, R4, UR4, RZ ;  /* 0x0000000404047c24 */ /* 0x004fc6000f8e02ff */
[----:B------:R4:W-:Y:S01]  /*4450*/  STS.64 [R139], R32 ;  /* 0x000000208b007388 */ /* 0x0009e20000000a00 */
[----:B------:R-:W-:Y:S01]  /*4460*/  LOP3.LUT R9, R12, 0x20, RZ, 0x3c, !PT ;  /* 0x000000200c097812 */ /* 0x000fe200078e3cff */
[----:B-----5:R-:W2:Y:S01]  /*4470*/  LDC R17, c[0x0][0x39c] ;  /* 0x0000e700ff117b82 */ /* 0x020ea20000000800 */
[----:B------:R-:W-:Y:S01]  /*4480*/  IMAD R4, R4, 0x80, R3 ;  /* 0x0000008004047824 */ /* 0x000fe200078e0203 */
[----:B------:R-:W-:Y:S01]  /*4490*/  STS.64 [R133+0x1000], R30 ;  /* 0x0010001e85007388 */ /* 0x000fe20000000a00 */
[C---:B------:R-:W-:Y:S01]  /*44a0*/  LOP3.LUT R10, R12.reuse, 0x40, RZ, 0x3c, !PT ;  /* 0x000000400c0a7812 */ /* 0x040fe200078e3cff */
[----:B------:R-:W-:Y:S01]  /*44b0*/  UMOV UR4, 0x1800 ;  /* 0x0000180000047882 */ /* 0x000fe20000000000 */
[----:B------:R-:W-:Y:S01]  /*44c0*/  LOP3.LUT R11, R12, 0x60, RZ, 0x3c, !PT ;  /* 0x000000600c0b7812 */ /* 0x000fe200078e3cff */
[----:B------:R-:W-:Y:S02]  /*44d0*/  STS.64 [R139+0x1000], R34 ;  /* 0x001000228b007388 */ /* 0x000fe40000000a00 */
[----:B-1----:R-:W1:Y:S02]  /*44e0*/  LDC R19, c[0x0][0x39c] ;  /* 0x0000e700ff137b82 */ /* 0x002e640000000800 */
[----:B------:R-:W-:Y:S04]  /*44f0*/  STS.64 [R138+0x2000], R60 ;  /* 0x0020003c8a007388 */ /* 0x000fe80000000a00 */
[----:B------:R-:W-:Y:S02]  /*4500*/  STS.64 [R137+0x2000], R64 ;  /* 0x0020004089007388 */ /* 0x000fe40000000a00 */
[----:B---3--:R-:W3:Y:S02]  /*4510*/  LDC R23, c[0x0][0x39c] ;  /* 0x0000e700ff177b82 */ /* 0x008ee40000000800 */
[----:B------:R-:W-:Y:S04]  /*4520*/  STS.64 [R138+0x3000], R62 ;  /* 0x0030003e8a007388 */ /* 0x000fe80000000a00 */
[----:B------:R-:W-:Y:S02]  /*4530*/  STS.64 [R137+0x3000], R66 ;  /* 0x0030004289007388 */ /* 0x000fe40000000a00 */
[----:B------:R-:W5:Y:S02]  /*4540*/  LDC R29, c[0x0][0x39c] ;  /* 0x0000e700ff1d7b82 */ /* 0x000f640000000800 */
[----:B------:R-:W-:Y:S04]  /*4550*/  STS.64 [R136+0x2000], R52 ;  /* 0x0020003488007388 */ /* 0x000fe80000000a00 */
[----:B------:R-:W-:Y:S02]  /*4560*/  STS.64 [R135+0x2000], R56 ;  /* 0x0020003887007388 */ /* 0x000fe40000000a00 */
[----:B------:R-:W2:Y:S02]  /*4570*/  LDC R27, c[0x0][0x39c] ;  /* 0x0000e700ff1b7b82 */ /* 0x000ea40000000800 */
[----:B------:R-:W-:Y:S04]  /*4580*/  STS.64 [R136+0x3000], R54 ;  /* 0x0030003688007388 */ /* 0x000fe80000000a00 */
[----:B------:R-:W-:Y:S02]  /*4590*/  STS.64 [R135+0x3000], R58 ;  /* 0x0030003a87007388 */ /* 0x000fe40000000a00 */
[----:B------:R-:W3:Y:S02]  /*45a0*/  LDC R14, c[0x0][0x39c] ;  /* 0x0000e700ff0e7b82 */ /* 0x000ee40000000800 */
[----:B------:R-:W-:Y:S04]  /*45b0*/  STS.64 [R138+0x2080], R44 ;  /* 0x0020802c8a007388 */ /* 0x000fe80000000a00 */
        /* <DEDUP_REMOVED lines=34> */
[----:B------:R-:W-:Y:S01]  /*47e0*/  STS.64 [R134+0x7000], R114 ;  /* 0x0070007286007388 */ /* 0x000fe20000000a00 */
[----:B------:R-:W4:Y:S03]  /*47f0*/  S2R R5, SR_CTAID.X ;  /* 0x0000000000057919 */ /* 0x000f260000002500 */
[----:B------:R-:W-:Y:S04]  /*4800*/  STS.64 [R133+0x6000], R100 ;  /* 0x0060006485007388 */ /* 0x000fe80000000a00 */
[----:B------:R-:W-:Y:S04]  /*4810*/  STS.64 [R139+0x6000], R104 ;  /* 0x006000688b007388 */ /* 0x000fe80000000a00 */
[----:B------:R-:W-:Y:S04]  /*4820*/  STS.64 [R133+0x7000], R102 ;  /* 0x0070006685007388 */ /* 0x000fe80000000a00 */
[----:B------:R-:W-:Y:S01]  /*4830*/  STS.64 [R139+0x7000], R106 ;  /* 0x0070006a8b007388 */ /* 0x000fe20000000a00 */
[----:B------:R-:W-:Y:S01]  /*4840*/  BAR.SYNC.DEFER_BLOCKING 0x0 ;  /* 0x0000000000007b1d */ /* 0x000fe20000010000 */
[----:B----4-:R-:W-:-:S07]  /*4850*/  LEA R5, R5, R4, 0x7 ;  /* 0x0000000405057211 */ /* 0x010fce00078e38ff */
[----:B------:R-:W4:Y:S01]  /*4860*/  LDC R4, c[0x0][0x39c] ;  /* 0x0000e700ff047b82 */ /* 0x000f220000000800 */
[----:B------:R-:W-:-:S04]  /*4870*/  IMAD R13, R0, 0x40, R5 ;  /* 0x00000040000d7824 */ /* 0x000fc800078e0205 */
[----:B------:R-:W-:Y:S01]  /*4880*/  IMAD R13, R2, 0x20, R13 ;  /* 0x00000020020d7824 */ /* 0x000fe200078e020d */
[----:B------:R-:W1:Y:S03]  /*4890*/  LDS R18, [R9+UR5+0x200] ;  /* 0x0002000509127984 */ /* 0x000e660008000800 */
[----:B------:R-:W-:Y:S01]  /*48a0*/  IMAD.WIDE R32, R13, 0x2, R6 ;  /* 0x000000020d207825 */ /* 0x000fe200078e0206 */
[----:B------:R-:W3:Y:S03]  /*48b0*/  LDS R22, [R10+UR5+0x400] ;  /* 0x000400050a167984 */ /* 0x000ee60008000800 */
[----:B-----5:R-:W-:Y:S01]  /*48c0*/  IMAD.WIDE R28, R29, 0x2, R32 ;  /* 0x000000021d1c7825 */ /* 0x020fe200078e0220 */
[----:B------:R-:W5:Y:S04]  /*48d0*/  LDS R3, [R12+UR5] ;  /* 0x000000050c037984 */ /* 0x000f680008000800 */
[----:B------:R-:W4:Y:S01]  /*48e0*/  LDS R5, [R11+UR5+0x600] ;  /* 0x000600050b057984 */ /* 0x000f220008000800 */
[----:B--2---:R-:W-:-:S03]  /*48f0*/  IMAD.WIDE R26, R27, 0x2, R28 ;  /* 0x000000021b1a7825 */ /* 0x004fc600078e021c */
[----:B------:R2:W4:Y:S01]  /*4900*/  LDS R21, [R12+UR5+0x800] ;  /* 0x000800050c157984 */ /* 0x0005220008000800 */
[----:B------:R-:W-:-:S03]  /*4910*/  IMAD.WIDE R16, R17, 0x2, R26 ;  /* 0x0000000211107825 */ /* 0x000fc600078e021a */
[----:B------:R3:W4:Y:S04]  /*4920*/  LDS R20, [R9+UR5+0xa00] ;  /* 0x000a000509147984 */ /* 0x0007280008000800 */
[----:B------:R-:W4:Y:S04]  /*4930*/  LDS R15, [R10+UR5+0xc00] ;  /* 0x000c00050a0f7984 */ /* 0x000f280008000800 */
[----:B------:R5:W4:Y:S01]  /*4940*/  LDS R8, [R11+UR5+0xe00] ;  /* 0x000e00050b087984 */ /* 0x000b220008000800 */
[----:B--2---:R-:W-:Y:S01]  /*4950*/  VIADD R12, R12, UR5 ;  /* 0x000000050c0c7c36 */ /* 0x004fe20008000000 */
[----:B-1----:R-:W-:Y:S01]  /*4960*/  F2FP.F16.F32.PACK_AB R2, RZ, R18 ;  /* 0x00000012ff02723e */ /* 0x002fe200000000ff */
[----:B------:R-:W-:Y:S01]  /*4970*/  IMAD.WIDE R18, R19, 0x2, R16 ;  /* 0x0000000213127825 */ /* 0x000fe200078e0210 */
[----:B---3--:R-:W-:-:S03]  /*4980*/  F2FP.F16.F32.PACK_AB R0, RZ, R22 ;  /* 0x00000016ff00723e */ /* 0x008fc600000000ff */
[----:B------:R-:W-:Y:S01]  /*4990*/  VIADD R9, R9, UR5 ;  /* 0x0000000509097c36 */ /* 0x000fe20008000000 */
[----:B------:R-:W-:Y:S01]  /*49a0*/  PRMT R25, R2, 0x7610, R25 ;  /* 0x0000761002197816 */ /* 0x000fe20000000019 */
[----:B------:R-:W-:Y:S01]  /*49b0*/  IMAD.WIDE R22, R23, 0x2, R18 ;  /* 0x0000000217167825 */ /* 0x000fe200078e0212 */
[----:B-----5:R-:W-:Y:S02]  /*49c0*/  F2FP.F16.F32.PACK_AB R3, RZ, R3 ;  /* 0x00000003ff03723e */ /* 0x020fe400000000ff */
[----:B------:R-:W-:Y:S01]  /*49d0*/  PRMT R30, R0, 0x7610, R30 ;  /* 0x00007610001e7816 */ /* 0x000fe2000000001e */
[----:B------:R-:W-:Y:S01]  /*49e0*/  VIADD R11, R11, UR5 ;  /* 0x000000050b0b7c36 */ /* 0x000fe20008000000 */
[----:B------:R-:W-:Y:S01]  /*49f0*/  PRMT R24, R3, 0x7610, R24 ;  /* 0x0000761003187816 */ /* 0x000fe20000000018 */
[----:B----4-:R-:W-:Y:S01]  /*4a00*/  IMAD.WIDE R34, R4, 0x2, R22 ;  /* 0x0000000204227825 */ /* 0x010fe200078e0216 */
[----:B------:R-:W-:Y:S02]  /*4a10*/  F2FP.F16.F32.PACK_AB R5, RZ, R5 ;  /* 0x00000005ff05723e */ /* 0x000fe400000000ff */
[----:B------:R-:W-:Y:S01]  /*4a20*/  F2FP.F16.F32.PACK_AB R4, RZ, R21 ;  /* 0x00000015ff04723e */ /* 0x000fe200000000ff */
[----:B------:R-:W-:Y:S01]  /*4a30*/  STG.E.U16 desc[UR8][R32.64], R24 ;  /* 0x0000001820007986 */ /* 0x000fe2000c101508 */
[----:B------:R-:W-:Y:S01]  /*4a40*/  IADD3 R10, PT, PT, R10, UR5, RZ ;  /* 0x000000050a0a7c10 */ /* 0x000fe2000fffe0ff */
[----:B------:R-:W-:Y:S01]  /*4a50*/  VIADD R11, R11, 0x1e00 ;  /* 0x00001e000b0b7836 */ /* 0x000fe20000000000 */
[----:B------:R-:W-:Y:S01]  /*4a60*/  F2FP.F16.F32.PACK_AB R3, RZ, R20 ;  /* 0x00000014ff03723e */ /* 0x000fe200000000ff */
[----:B------:R-:W-:Y:S01]  /*4a70*/  STG.E.U16 desc[UR8][R28.64], R25 ;  /* 0x000000191c007986 */ /* 0x000fe2000c101508 */
[----:B------:R-:W-:Y:S01]  /*4a80*/  IADD3 R10, PT, PT, R10, 0x1c00, RZ ;  /* 0x00001c000a0a7810 */ /* 0x000fe20007ffe0ff */
[----:B------:R-:W-:Y:S01]  /*4a90*/  VIADD R9, R9, 0x1a00 ;  /* 0x00001a0009097836 */ /* 0x000fe20000000000 */
[----:B------:R-:W-:Y:S01]  /*4aa0*/  F2FP.F16.F32.PACK_AB R2, RZ, R15 ;  /* 0x0000000fff02723e */ /* 0x000fe200000000ff */
[----:B------:R-:W-:Y:S01]  /*4ab0*/  STG.E.U16 desc[UR8][R26.64], R30 ;  /* 0x0000001e1a007986 */ /* 0x000fe2000c101508 */
[----:B------:R-:W-:Y:S01]  /*4ac0*/  IMAD.WIDE R14, R14, 0x2, R34 ;  /* 0x000000020e0e7825 */ /* 0x000fe200078e0222 */
[----:B------:R-:W-:-:S02]  /*4ad0*/  F2FP.F16.F32.PACK_AB R0, RZ, R8 ;  /* 0x00000008ff00723e */ /* 0x000fc400000000ff */
[----:B------:R1:W-:Y:S01]  /*4ae0*/  STG.E.U16 desc[UR8][R16.64], R5 ;  /* 0x0000000510007986 */ /* 0x0003e2000c101508 */
[----:B------:R-:W1:Y:S03]  /*4af0*/  LDC R8, c[0x0][0x39c] ;  /* 0x0000e700ff087b82 */ /* 0x000e660000000800 */
[----:B------:R2:W-:Y:S04]  /*4b00*/  STG.E.U16 desc[UR8][R18.64], R4 ;  /* 0x0000000412007986 */ /* 0x0005e8000c101508 */
[----:B------:R2:W-:Y:S04]  /*4b10*/  STG.E.U16 desc[UR8][R22.64], R3 ;  /* 0x0000000316007986 */ /* 0x0005e8000c101508 */
[----:B------:R2:W-:Y:S04]  /*4b20*/  STG.E.U16 desc[UR8][R34.64], R2 ;  /* 0x0000000222007986 */ /* 0x0005e8000c101508 */
[----:B------:R2:W-:Y:S02]  /*4b30*/  STG.E.U16 desc[UR8][R14.64], R0 ;  /* 0x000000000e007986 */ /* 0x0005e4000c101508 */
[----:B-12---:R-:W-:-:S07]  /*4b40*/  IMAD R17, R8, 0x8, R13 ;  /* 0x0000000808117824 */ /* 0x006fce00078e020d */
.L_x_2:
[----:B--2---:R-:W1:Y:S01]  /*4b50*/  LDS R4, [R12+UR4+-0x800] ;  /* 0xfff800040c047984 */ /* 0x004e620008000800 */
[----:B------:R-:W-:-:S03]  /*4b60*/  IMAD.WIDE R22, R17, 0x2, R6 ;  /* 0x0000000211167825 */ /* 0x000fc600078e0206 */
[----:B------:R-:W2:Y:S01]  /*4b70*/  LDS R3, [R9+-0x800] ;  /* 0xfff8000009037984 */ /* 0x000ea20000000800 */
[C---:B------:R-:W-:Y:S02]  /*4b80*/  IMAD R17, R8.reuse, 0x8, R17 ;  /* 0x0000000808117824 */ /* 0x040fe400078e0211 */
[C---:B------:R-:W-:Y:S01]  /*4b90*/  IMAD.WIDE R24, R8.reuse, 0x2, R22 ;  /* 0x0000000208187825 */ /* 0x040fe200078e0216 */
[----:B------:R-:W3:Y:S04]  /*4ba0*/  LDS R2, [R10+-0x800] ;  /* 0xfff800000a027984 */ /* 0x000ee80000000800 */
[----:B------:R-:W4:Y:S01]  /*4bb0*/  LDS R0, [R11+-0x800] ;  /* 0xfff800000b007984 */ /* 0x000f220000000800 */
[----:B------:R-:W-:-:S03]  /*4bc0*/  IMAD.WIDE R30, R8, 0x2, R24 ;  /* 0x00000002081e7825 */ /* 0x000fc600078e0218 */
[----:B------:R-:W5:Y:S01]  /*4bd0*/  LDS R15, [R10] ;  /* 0x000000000a0f7984 */ /* 0x000f620000000800 */
[----:B------:R-:W-:-:S03]  /*4be0*/  IMAD.WIDE R34, R8, 0x2, R30 ;  /* 0x0000000208227825 */ /* 0x000fc600078e021e */
[----:B------:R-:W5:Y:S04]  /*4bf0*/  LDS R5, [R12+UR4] ;  /* 0x000000040c057984 */ /* 0x000f680008000800 */
[----:B------:R-:W-:Y:S04]  /*4c00*/  LDS R16, [R11+0x800] ;  /* 0x000800000b107984 */ /* 0x000fe80000000800 */
[----:B------:R-:W5:Y:S04]  /*4c10*/  LDS R20, [R11] ;  /* 0x000000000b147984 */ /* 0x000f680000000800 */
[----:B------:R-:W5:Y:S04]  /*4c20*/  LDS R21, [R9] ;  /* 0x0000000009157984 */ /* 0x000f680000000800 */
[----:B------:R-:W5:Y:S01]  /*4c30*/  LDS R19, [R9+0x800] ;  /* 0x0008000009137984 */ /* 0x000f620000000800 */
[----:B-1----:R-:W-:-:S03]  /*4c40*/  F2FP.F16.F32.PACK_AB R4, RZ, R4 ;  /* 0x00000004ff04723e */ /* 0x002fc600000000ff */
[----:B------:R-:W1:Y:S01]  /*4c50*/  LDS R13, [R12+UR4+0x800] ;  /* 0x000800040c0d7984 */ /* 0x000e620008000800 */
[----:B--2---:R-:W-:-:S03]  /*4c60*/  F2FP.F16.F32.PACK_AB R3, RZ, R3 ;  /* 0x00000003ff03723e */ /* 0x004fc600000000ff */
[----:B------:R-:W2:Y:S01]  /*4c70*/  LDS R18, [R10+0x800] ;  /* 0x000800000a127984 */ /* 0x000ea20000000800 */
[----:B------:R-:W-:Y:S02]  /*4c80*/  PRMT R26, R4, 0x7610, R26 ;  /* 0x00007610041a7816 */ /* 0x000fe4000000001a */
[----:B---3--:R-:W-:Y:S01]  /*4c90*/  F2FP.F16.F32.PACK_AB R2, RZ, R2 ;  /* 0x00000002ff02723e */ /* 0x008fe200000000ff */
[----:B------:R-:W3:Y:S01]  /*4ca0*/  LDS R14, [R12+UR4+0x1000] ;  /* 0x001000040c0e7984 */ /* 0x000ee20008000800 */
[----:B------:R-:W-:Y:S02]  /*4cb0*/  PRMT R29, R3, 0x7610, R29 ;  /* 0x00007610031d7816 */ /* 0x000fe4000000001d */
[----:B----4-:R-:W-:Y:S01]  /*4cc0*/  F2FP.F16.F32.PACK_AB R0, RZ, R0 ;  /* 0x00000000ff00723e */ /* 0x010fe200000000ff */
[----:B------:R-:W-:Y:S01]  /*4cd0*/  STG.E.U16 desc[UR8][R22.64], R26 ;  /* 0x0000001a16007986 */ /* 0x000fe2000c101508 */
[----:B------:R-:W-:Y:S02]  /*4ce0*/  PRMT R33, R2, 0x7610, R33 ;  /* 0x0000761002217816 */ /* 0x000fe40000000021 */
[----:B------:R-:W-:Y:S01]  /*4cf0*/  PRMT R27, R0, 0x7610, R27 ;  /* 0x00007610001b7816 */ /* 0x000fe2000000001b */
[----:B------:R4:W-:Y:S01]  /*4d00*/  STG.E.U16 desc[UR8][R24.64], R29 ;  /* 0x0000001d18007986 */ /* 0x0009e2000c101508 */
[----:B-----5:R-:W-:-:S02]  /*4d10*/  F2FP.F16.F32.PACK_AB R3, RZ, R15 ;  /* 0x0000000fff03723e */ /* 0x020fc400000000ff */
[----:B------:R-:W-:Y:S01]  /*4d20*/  F2FP.F16.F32.PACK_AB R5, RZ, R5 ;  /* 0x00000005ff05723e */ /* 0x000fe200000000ff */
[----:B------:R-:W-:Y:S04]  /*4d30*/  LDS R22, [R11+0x1000] ;  /* 0x001000000b167984 */ /* 0x000fe80000000800 */
[----:B------:R5:W-:Y:S01]  /*4d40*/  STG.E.U16 desc[UR8][R30.64], R33 ;  /* 0x000000211e007986 */ /* 0x000be2000c101508 */
[----:B------:R-:W-:-:S03]  /*4d50*/  F2FP.F16.F32.PACK_AB R2, RZ, R20 ;  /* 0x00000014ff02723e */ /* 0x000fc600000000ff */
[----:B------:R2:W-:Y:S01]  /*4d60*/  STG.E.U16 desc[UR8][R34.64], R27 ;  /* 0x0000001b22007986 */ /* 0x0005e2000c101508 */
[----:B------:R-:W-:Y:S02]  /*4d70*/  PRMT R20, R5, 0x7610, R20 ;  /* 0x0000761005147816 */ /* 0x000fe40000000014 */
[----:B------:R-:W-:Y:S01]  /*4d80*/  F2FP.F16.F32.PACK_AB R4, RZ, R21 ;  /* 0x00000015ff04723e */ /* 0x000fe200000000ff */
[----:B------:R-:W3:Y:S01]  /*4d90*/  LDS R15, [R9+0x1000] ;  /* 0x00100000090f7984 */ /* 0x000ee20000000800 */
[----:B------:R-:W-:-:S03]  /*4da0*/  F2FP.F16.F32.PACK_AB R5, RZ, R19 ;  /* 0x00000013ff05723e */ /* 0x000fc600000000ff */
[----:B------:R-:W3:Y:S04]  /*4db0*/  LDS R0, [R12+UR4+0x1800] ;  /* 0x001800040c007984 */ /* 0x000ee80008000800 */
[----:B------:R-:W3:Y:S01]  /*4dc0*/  LDS R23, [R10+0x1000] ;  /* 0x001000000a177984 */ /* 0x000ee20000000800 */
[----:B-1----:R-:W-:Y:S01]  /*4dd0*/  F2FP.F16.F32.PACK_AB R13, RZ, R13 ;  /* 0x0000000dff0d723e */ /* 0x002fe200000000ff */
[----:B----4-:R-:W-:Y:S02]  /*4de0*/  IMAD.WIDE R28, R8, 0x2, R34 ;  /* 0x00000002081c7825 */ /* 0x010fe400078e0222 */
[----:B------:R-:W-:Y:S02]  /*4df0*/  LDS R21, [R9+0x1800] ;  /* 0x0018000009157984 */ /* 0x000fe40000000800 */
[----:B------:R-:W-:-:S02]  /*4e00*/  IMAD.WIDE R24, R17, 0x2, R6 ;  /* 0x0000000211187825 */ /* 0x000fc400078e0206 */
[----:B------:R1:W-:Y:S02]  /*4e10*/  STG.E.U16 desc[UR8][R28.64], R20 ;  /* 0x000000141c007986 */ /* 0x0003e4000c101508 */
[----:B-----5:R-:W-:Y:S02]  /*4e20*/  IMAD.WIDE R32, R8, 0x2, R28 ;  /* 0x0000000208207825 */ /* 0x020fe400078e021c */
[----:B------:R-:W4:Y:S01]  /*4e30*/  LDS R20, [R10+0x1800] ;  /* 0x001800000a147984 */ /* 0x000f220000000800 */
[----:B------:R-:W-:Y:S02]  /*4e40*/  PRMT R31, R2, 0x7610, R31 ;  /* 0x00007610021f7816 */ /* 0x000fe4000000001f */
[----:B--2---:R-:W-:Y:S01]  /*4e50*/  PRMT R34, R3, 0x7610, R34 ;  /* 0x0000761003227816 */ /* 0x004fe20000000022 */
[----:B------:R-:W-:Y:S01]  /*4e60*/  LDS R19, [R12+UR4+0x2000] ;  /* 0x002000040c137984 */ /* 0x000fe20008000800 */
[----:B------:R-:W-:Y:S01]  /*4e70*/  F2FP.F16.F32.PACK_AB R3, RZ, R16 ;  /* 0x00000010ff03723e */ /* 0x000fe200000000ff */
[----:B------:R-:W-:Y:S01]  /*4e80*/  IMAD.WIDE R36, R8, 0x2, R32 ;  /* 0x0000000208247825 */ /* 0x000fe200078e0220 */
[----:B------:R-:W-:Y:S01]  /*4e90*/  PRMT R27, R4, 0x7610, R27 ;  /* 0x00007610041b7816 */ /* 0x000fe2000000001b */
[----:B------:R-:W2:Y:S01]  /*4ea0*/  LDS R16, [R11+0x1800] ;  /* 0x001800000b107984 */ /* 0x000ea20000000800 */
[----:B------:R-:W-:Y:S01]  /*4eb0*/  F2FP.F16.F32.PACK_AB R4, RZ, R18 ;  /* 0x00000012ff04723e */ /* 0x000fe200000000ff */
[C---:B------:R-:W-:Y:S01]  /*4ec0*/  IMAD R17, R8.reuse, 0x8, R17 ;  /* 0x0000000808117824 */ /* 0x040fe200078e0211 */
[----:B---3--:R-:W-:Y:S01]  /*4ed0*/  F2FP.F16.F32.PACK_AB R2, RZ, R14 ;  /* 0x0000000eff02723e */ /* 0x008fe200000000ff */
[----:B------:R3:W-:Y:S01]  /*4ee0*/  STG.E.U16 desc[UR8][R32.64], R27 ;  /* 0x0000001b20007986 */ /* 0x0007e2000c101508 */
[----:B------:R-:W-:-:S03]  /*4ef0*/  IMAD.WIDE R38, R8, 0x2, R36 ;  /* 0x0000000208267825 */ /* 0x000fc600078e0224 */
[----:B------:R5:W-:Y:S04]  /*4f00*/  STG.E.U16 desc[UR8][R36.64], R34 ;  /* 0x0000002224007986 */ /* 0x000be8000c101508 */
[----:B------:R4:W-:Y:S01]  /*4f10*/  STG.E.U16 desc[UR8][R38.64], R31 ;  /* 0x0000001f26007986 */ /* 0x0009e2000c101508 */
[----:B------:R-:W-:Y:S02]  /*4f20*/  F2FP.F16.F32.PACK_AB R15, RZ, R15 ;  /* 0x0000000fff0f723e */ /* 0x000fe400000000ff */
[----:B-1----:R-:W-:Y:S01]  /*4f30*/  PRMT R29, R5, 0x7610, R29 ;  /* 0x00007610051d7816 */ /* 0x002fe2000000001d */
[----:B------:R-:W1:Y:S01]  /*4f40*/  LDS R14, [R9+0x2000] ;  /* 0x00200000090e7984 */ /* 0x000e620000000800 */
[----:B------:R-:W-:Y:S02]  /*4f50*/  PRMT R28, R13, 0x7610, R28 ;  /* 0x000076100d1c7816 */ /* 0x000fe4000000001c */
[----:B------:R-:W-:Y:S01]  /*4f60*/  F2FP.F16.F32.PACK_AB R0, RZ, R0 ;  /* 0x00000000ff00723e */ /* 0x000fe200000000ff */
[----:B------:R-:W-:Y:S04]  /*4f70*/  LDS R5, [R9+0x2800] ;  /* 0x0028000009057984 */ /* 0x000fe80000000800 */
[----:B------:R2:W-:Y:S04]  /*4f80*/  STG.E.U16 desc[UR8][R24.64], R28 ;  /* 0x0000001c18007986 */ /* 0x0005e8000c101508 */
[----:B------:R-:W1:Y:S01]  /*4f90*/  LDS R13, [R10+0x2000] ;  /* 0x002000000a0d7984 */ /* 0x000e620000000800 */
[----:B---3--:R-:W-:Y:S01]  /*4fa0*/  IMAD.WIDE R26, R8, 0x2, R24 ;  /* 0x00000002081a7825 */ /* 0x008fe200078e0218 */
[----:B------:R-:W-:-:S02]  /*4fb0*/  PRMT R32, R4, 0x7610, R32 ;  /* 0x0000761004207816 */ /* 0x000fc40000000020 */
[----:B------:R-:W3:Y:S01]  /*4fc0*/  LDS R18, [R12+UR4+0x2800] ;  /* 0x002800040c127984 */ /* 0x000ee20008000800 */
[----:B------:R-:W-:Y:S02]  /*4fd0*/  PRMT R33, R3, 0x7610, R33 ;  /* 0x0000761003217816 */ /* 0x000fe40000000021 */
[----:B-----5:R-:W-:Y:S01]  /*4fe0*/  PRMT R34, R2, 0x7610, R34 ;  /* 0x0000761002227816 */ /* 0x020fe20000000022 */
[----:B------:R5:W-:Y:S01]  /*4ff0*/  STG.E.U16 desc[UR8][R26.64], R29 ;  /* 0x0000001d1a007986 */ /* 0x000be2000c101508 */
[----:B------:R-:W-:Y:S01]  /*5000*/  F2FP.F16.F32.PACK_AB R2, RZ, R22 ;  /* 0x00000016ff02723e */ /* 0x000fe200000000ff */
[C---:B----4-:R-:W-:Y:S01]  /*5010*/  IMAD.WIDE R30, R8.reuse, 0x2, R26 ;  /* 0x00000002081e7825 */ /* 0x050fe200078e021a */
[----:B------:R-:W-:Y:S01]  /*5020*/  F2FP.F16.F32.PACK_AB R3, RZ, R23 ;  /* 0x00000017ff03723e */ /* 0x000fe200000000ff */
[----:B------:R-:W4:Y:S01]  /*5030*/  LDS R4, [R11+0x2000] ;  /* 0x002000000b047984 */ /* 0x000f220000000800 */
[----:B------:R-:W-:Y:S02]  /*5040*/  PRMT R22, R15, 0x7610, R22 ;  /* 0x000076100f167816 */ /* 0x000fe40000000016 */
[----:B------:R-:W-:Y:S01]  /*5050*/  PRMT R23, R3, 0x7610, R23 ;  /* 0x0000761003177816 */ /* 0x000fe20000000017 */
[----:B------:R-:W-:Y:S01]  /*5060*/  IMAD.WIDE R38, R8, 0x2, R30 ;  /* 0x0000000208267825 */ /* 0x000fe200078e021e */
[----:B------:R3:W-:Y:S01]  /*5070*/  STG.E.U16 desc[UR8][R30.64], R32 ;  /* 0x000000201e007986 */ /* 0x0007e2000c101508 */
[----:B------:R-:W-:-:S03]  /*5080*/  F2FP.F16.F32.PACK_AB R3, RZ, R20 ;  /* 0x00000014ff03723e */ /* 0x000fc600000000ff */
[----:B------:R-:W-:Y:S01]  /*5090*/  LDS R15, [R11+0x2800] ;  /* 0x002800000b0f7984 */ /* 0x000fe20000000800 */
[----:B------:R-:W-:Y:S01]  /*50a0*/  IMAD.WIDE R36, R8, 0x2, R38 ;  /* 0x0000000208247825 */ /* 0x000fe200078e0226 */
[----:B--2---:R-:W-:Y:S02]  /*50b0*/  PRMT R28, R2, 0x7610, R28 ;  /* 0x00007610021c7816 */ /* 0x004fe4000000001c */
[----:B------:R-:W-:Y:S01]  /*50c0*/  F2FP.F16.F32.PACK_AB R2, RZ, R16 ;  /* 0x00000010ff02723e */ /* 0x000fe200000000ff */
[----:B------:R2:W-:Y:S01]  /*50d0*/  STG.E.U16 desc[UR8][R38.64], R33 ;  /* 0x0000002126007986 */ /* 0x0005e2000c101508 */
[----:B-1----:R-:W-:Y:S01]  /*50e0*/  F2FP.F16.F32.PACK_AB R14, RZ, R14 ;  /* 0x0000000eff0e723e */ /* 0x002fe200000000ff */
[C---:B------:R-:W-:Y:S02]  /*50f0*/  IMAD.WIDE R40, R8.reuse, 0x2, R36 ;  /* 0x0000000208287825 */ /* 0x040fe400078e0224 */
[----:B------:R-:W1:Y:S04]  /*5100*/  LDS R16, [R10+0x2800] ;  /* 0x002800000a107984 */ /* 0x000e680000000800 */
[----:B------:R2:W-:Y:S01]  /*5110*/  STG.E.U16 desc[UR8][R36.64], R34 ;  /* 0x0000002224007986 */ /* 0x0005e2000c101508 */
[----:B-----5:R-:W-:Y:S01]  /*5120*/  IMAD.WIDE R26, R8, 0x2, R40 ;  /* 0x00000002081a7825 */ /* 0x020fe200078e0228 */
[----:B------:R-:W-:-:S02]  /*5130*/  PRMT R29, R0, 0x7610, R29 ;  /* 0x00007610001d7816 */ /* 0x000fc4000000001d */
[----:B------:R-:W-:Y:S01]  /*5140*/  F2FP.F16.F32.PACK_AB R0, RZ, R21 ;  /* 0x00000015ff00723e */ /* 0x000fe200000000ff */
[----:B------:R-:W-:Y:S01]  /*5150*/  STG.E.U16 desc[UR8][R40.64], R22 ;  /* 0x0000001628007986 */ /* 0x000fe2000c101508 */
[----:B------:R-:W-:Y:S02]  /*5160*/  F2FP.F16.F32.PACK_AB R13, RZ, R13 ;  /* 0x0000000dff0d723e */ /* 0x000fe400000000ff */
[----:B------:R-:W-:Y:S01]  /*5170*/  PRMT R20, R0, 0x7610, R20 ;  /* 0x0000761000147816 */ /* 0x000fe20000000014 */
[----:B------:R5:W-:Y:S01]  /*5180*/  STG.E.U16 desc[UR8][R26.64], R23 ;  /* 0x000000171a007986 */ /* 0x000be2000c101508 */
[----:B---3--:R-:W-:Y:S01]  /*5190*/  IMAD.WIDE R30, R17, 0x2, R6 ;  /* 0x00000002111e7825 */ /* 0x008fe200078e0206 */
[----:B------:R-:W-:Y:S02]  /*51a0*/  F2FP.F16.F32.PACK_AB R0, RZ, R19 ;  /* 0x00000013ff00723e */ /* 0x000fe400000000ff */
[----:B------:R-:W-:Y:S01]  /*51b0*/  PRMT R19, R3, 0x7610, R19 ;  /* 0x0000761003137816 */ /* 0x000fe20000000013 */
[----:B------:R-:W-:Y:S01]  /*51c0*/  LDS R22, [R12+UR4+0x3000] ;  /* 0x003000040c167984 */ /* 0x000fe20008000800 */
[----:B------:R-:W-:Y:S01]  /*51d0*/  F2FP.F16.F32.PACK_AB R3, RZ, R18 ;  /* 0x00000012ff03723e */ /* 0x000fe200000000ff */
[----:B------:R-:W-:-:S02]  /*51e0*/  IMAD.WIDE R24, R8, 0x2, R30 ;  /* 0x0000000208187825 */ /* 0x000fc400078e021e */
[----:B------:R-:W-:Y:S01]  /*51f0*/  LDS R21, [R11+0x3000] ;  /* 0x003000000b157984 */ /* 0x000fe20000000800 */
[----:B----4-:R-:W-:Y:S01]  /*5200*/  F2FP.F16.F32.PACK_AB R4, RZ, R4 ;  /* 0x00000004ff04723e */ /* 0x010fe200000000ff */
[C---:B--2---:R-:W-:Y:S02]  /*5210*/  IMAD.WIDE R32, R8.reuse, 0x2, R24 ;  /* 0x0000000208207825 */ /* 0x044fe400078e0218 */
[----:B------:R-:W-:Y:S02]  /*5220*/  LDS R23, [R10+0x3000] ;  /* 0x003000000a177984 */ /* 0x000fe40000000800 */
[C---:B------:R-:W-:Y:S02]  /*5230*/  IMAD.WIDE R36, R8.reuse, 0x2, R26 ;  /* 0x0000000208247825 */ /* 0x040fe400078e021a */
[----:B------:R-:W2:Y:S02]  /*5240*/  LDS R18, [R11+0x3800] ;  /* 0x003800000b127984 */ /* 0x000ea40000000800 */
[----:B------:R-:W-:-:S02]  /*5250*/  IMAD.WIDE R34, R8, 0x2, R32 ;  /* 0x0000000208227825 */ /* 0x000fc400078e0220 */
[----:B------:R-:W-:Y:S04]  /*5260*/  STG.E.U16 desc[UR8][R36.64], R28 ;  /* 0x0000001c24007986 */ /* 0x000fe8000c101508 */
[----:B------:R3:W-:Y:S01]  /*5270*/  STG.E.U16 desc[UR8][R30.64], R29 ;  /* 0x0000001d1e007986 */ /* 0x0007e2000c101508 */
[----:B-----5:R-:W-:-:S03]  /*5280*/  IMAD.WIDE R26, R8, 0x2, R34 ;  /* 0x00000002081a7825 */ /* 0x020fc600078e0222 */
[----:B------:R4:W-:Y:S04]  /*5290*/  STG.E.U16 desc[UR8][R24.64], R20 ;  /* 0x0000001418007986 */ /* 0x0009e8000c101508 */
[----:B------:R-:W-:Y:S04]  /*52a0*/  LDS R20, [R9+0x3800] ;  /* 0x0038000009147984 */ /* 0x000fe80000000800 */
[----:B------:R-:W-:Y:S04]  /*52b0*/  STG.E.U16 desc[UR8][R32.64], R19 ;  /* 0x0000001320007986 */ /* 0x000fe8000c101508 */
[----:B------:R-:W-:Y:S01]  /*52c0*/  LDS R19, [R10+0x3800] ;  /* 0x003800000a137984 */ /* 0x000fe20000000800 */
[----:B---3--:R-:W-:-:S03]  /*52d0*/  PRMT R29, R0, 0x7610, R29 ;  /* 0x00007610001d7816 */ /* 0x008fc6000000001d */
[----:B------:R-:W3:Y:S01]  /*52e0*/  LDS R0, [R9+0x3000] ;  /* 0x0030000009007984 */ /* 0x000ee20000000800 */
[----:B----4-:R-:W-:Y:S02]  /*52f0*/  PRMT R25, R2, 0x7610, R25 ;  /* 0x0000761002197816 */ /* 0x010fe40000000019 */
[----:B------:R-:W-:Y:S02]  /*5300*/  F2FP.F16.F32.PACK_AB R2, RZ, R5 ;  /* 0x00000005ff02723e */ /* 0x000fe400000000ff */
[----:B------:R-:W4:Y:S01]  /*5310*/  LDS R5, [R12+UR4+0x3800] ;  /* 0x003800040c057984 */ /* 0x000f220008000800 */
[----:B------:R-:W-:Y:S02]  /*5320*/  PRMT R24, R4, 0x7610, R24 ;  /* 0x0000761004187816 */ /* 0x000fe40000000018 */
[----:B-1----:R-:W-:Y:S01]  /*5330*/  F2FP.F16.F32.PACK_AB R4, RZ, R16 ;  /* 0x00000010ff04723e */ /* 0x002fe200000000ff */
[----:B------:R1:W-:Y:S01]  /*5340*/  STG.E.U16 desc[UR8][R34.64], R25 ;  /* 0x0000001922007986 */ /* 0x0003e2000c101508 */
[----:B--2---:R-:W-:-:S03]  /*5350*/  F2FP.F16.F32.PACK_AB R18, RZ, R18 ;  /* 0x00000012ff12723e */ /* 0x004fc600000000ff */
[----:B------:R2:W-:Y:S04]  /*5360*/  STG.E.U16 desc[UR8][R26.64], R29 ;  /* 0x0000001d1a007986 */ /* 0x0005e8000c101508 */
[----:B------:R-:W5:Y:S01]  /*5370*/  LDS R16, [R9+0x4000] ;  /* 0x0040000009107984 */ /* 0x000f620000000800 */
[----:B-1----:R-:W-:-:S03]  /*5380*/  IMAD R25, R8, 0x8, R17 ;  /* 0x0000000808197824 */ /* 0x002fc600078e0211 */
[----:B------:R-:W1:Y:S01]  /*5390*/  LDS R17, [R12+UR4+0x4000] ;  /* 0x004000040c117984 */ /* 0x000e620008000800 */
[----:B---3--:R-:W-:Y:S01]  /*53a0*/  F2FP.F16.F32.PACK_AB R0, RZ, R0 ;  /* 0x00000000ff00723e */ /* 0x008fe200000000ff */
[C---:B--2---:R-:W-:Y:S01]  /*53b0*/  IMAD.WIDE R28, R8.reuse, 0x2, R26 ;  /* 0x00000002081c7825 */ /* 0x044fe200078e021a */
[----:B------:R-:W-:Y:S01]  /*53c0*/  PRMT R27, R3, 0x7610, R27 ;  /* 0x00007610031b7816 */ /* 0x000fe2000000001b */
[----:B------:R-:W-:Y:S01]  /*53d0*/  UIADD3 UR4, UPT, UPT, UR4, 0x5000, URZ ;  /* 0x0000500004047890 */ /* 0x000fe2000fffe0ff */
[----:B------:R-:W-:Y:S01]  /*53e0*/  F2FP.F16.F32.PACK_AB R3, RZ, R15 ;  /* 0x0000000fff03723e */ /* 0x000fe200000000ff */
[----:B------:R-:W-:Y:S01]  /*53f0*/  IMAD.WIDE R32, R25, 0x2, R6 ;  /* 0x0000000219207825 */ /* 0x000fe200078e0206 */
[----:B------:R-:W-:Y:S01]  /*5400*/  STG.E.U16 desc[UR8][R28.64], R14 ;  /* 0x0000000e1c007986 */ /* 0x000fe2000c101508 */
[----:B----4-:R-:W-:Y:S01]  /*5410*/  F2FP.F16.F32.PACK_AB R5, RZ, R5 ;  /* 0x00000005ff05723e */ /* 0x010fe200000000ff */
[----:B------:R-:W-:Y:S01]  /*5420*/  UISETP.NE.AND UP0, UPT, UR4, 0x10800, UPT ;  /* 0x000108000400788c */ /* 0x000fe2000bf05270 */
[C---:B------:R-:W-:Y:S01]  /*5430*/  IMAD.WIDE R30, R8.reuse, 0x2, R28 ;  /* 0x00000002081e7825 */ /* 0x040fe200078e021c */
[----:B------:R2:W3:Y:S03]  /*5440*/  LDS R15, [R10+0x4000] ;  /* 0x004000000a0f7984 */ /* 0x0004e60000000800 */
[C---:B------:R-:W-:Y:S01]  /*5450*/  IMAD.WIDE R36, R8.reuse, 0x2, R32 ;  /* 0x0000000208247825 */ /* 0x040fe200078e0220 */
[----:B------:R4:W-:Y:S03]  /*5460*/  STG.E.U16 desc[UR8][R30.64], R13 ;  /* 0x0000000d1e007986 */ /* 0x0009e6000c101508 */
[----:B------:R-:W-:Y:S01]  /*5470*/  IMAD.WIDE R34, R8, 0x2, R30 ;  /* 0x0000000208227825 */ /* 0x000fe200078e021e */
[----:B------:R4:W3:Y:S01]  /*5480*/  LDS R14, [R11+0x4000] ;  /* 0x004000000b0e7984 */ /* 0x0008e20000000800 */
[----:B-----5:R-:W-:-:S02]  /*5490*/  F2FP.F16.F32.PACK_AB R16, RZ, R16 ;  /* 0x00000010ff10723e */ /* 0x020fc400000000ff */
[----:B------:R-:W-:Y:S01]  /*54a0*/  VIADD R9, R9, 0x5000 ;  /* 0x0000500009097836 */ /* 0x000fe20000000000 */
[----:B------:R5:W-:Y:S04]  /*54b0*/  STG.E.U16 desc[UR8][R34.64], R24 ;  /* 0x0000001822007986 */ /* 0x000be8000c101508 */
[----:B------:R3:W-:Y:S04]  /*54c0*/  STG.E.U16 desc[UR8][R32.64], R27 ;  /* 0x0000001b20007986 */ /* 0x0007e8000c101508 */
[----:B------:R3:W-:Y:S01]  /*54d0*/  STG.E.U16 desc[UR8][R36.64], R2 ;  /* 0x0000000224007986 */ /* 0x0007e2000c101508 */
[----:B--2---:R-:W-:Y:S01]  /*54e0*/  VIADD R10, R10, 0x5000 ;  /* 0x000050000a0a7836 */ /* 0x004fe20000000000 */
[----:B-1----:R-:W-:Y:S01]  /*54f0*/  F2FP.F16.F32.PACK_AB R17, RZ, R17 ;  /* 0x00000011ff11723e */ /* 0x002fe200000000ff */
[----:B----4-:R-:W-:Y:S01]  /*5500*/  IMAD R13, R8, 0x8, R25 ;  /* 0x00000008080d7824 */ /* 0x010fe200078e0219 */
[----:B------:R-:W-:Y:S01]  /*5510*/  PRMT R31, R4, 0x7610, R31 ;  /* 0x00007610041f7816 */ /* 0x000fe2000000001f */
[----:B------:R-:W-:Y:S01]  /*5520*/  VIADD R11, R11, 0x5000 ;  /* 0x000050000b0b7836 */ /* 0x000fe20000000000 */
[----:B------:R-:W-:Y:S01]  /*5530*/  F2FP.F16.F32.PACK_AB R4, RZ, R20 ;  /* 0x00000014ff04723e */ /* 0x000fe200000000ff */
[----:B-----5:R-:W-:Y:S01]  /*5540*/  IMAD.WIDE R24, R13, 0x2, R6 ;  /* 0x000000020d187825 */ /* 0x020fe200078e0206 */
[----:B------:R-:W-:-:S02]  /*5550*/  PRMT R35, R0, 0x7610, R35 ;  /* 0x0000761000237816 */ /* 0x000fc40000000023 */
[----:B------:R-:W-:Y:S01]  /*5560*/  F2FP.F16.F32.PACK_AB R0, RZ, R21 ;  /* 0x00000015ff00723e */ /* 0x000fe200000000ff */
[C---:B---3--:R-:W-:Y:S01]  /*5570*/  IMAD.WIDE R26, R8.reuse, 0x2, R36 ;  /* 0x00000002081a7825 */ /* 0x048fe200078e0224 */
[----:B------:R-:W-:Y:S02]  /*5580*/  F2FP.F16.F32.PACK_AB R15, RZ, R15 ;  /* 0x0000000fff0f723e */ /* 0x000fe400000000ff */
[----:B------:R-:W-:Y:S02]  /*5590*/  F2FP.F16.F32.PACK_AB R2, RZ, R22 ;  /* 0x00000016ff02723e */ /* 0x000fe400000000ff */
[----:B------:R1:W-:Y:S01]  /*55a0*/  STG.E.U16 desc[UR8][R26.64], R31 ;  /* 0x0000001f1a007986 */ /* 0x0003e2000c101508 */
[----:B------:R-:W-:Y:S01]  /*55b0*/  IMAD.WIDE R28, R8, 0x2, R26 ;  /* 0x00000002081c7825 */ /* 0x000fe200078e021a */
[----:B------:R-:W-:Y:S02]  /*55c0*/  PRMT R22, R3, 0x7610, R22 ;  /* 0x0000761003167816 */ /* 0x000fe40000000016 */
[----:B------:R-:W-:-:S02]  /*55d0*/  F2FP.F16.F32.PACK_AB R3, RZ, R19 ;  /* 0x00000013ff03723e */ /* 0x000fc400000000ff */
[----:B------:R-:W-:Y:S01]  /*55e0*/  PRMT R19, R5, 0x7610, R19 ;  /* 0x0000761005137816 */ /* 0x000fe20000000013 */
[----:B------:R-:W-:Y:S01]  /*55f0*/  IMAD.WIDE R36, R8, 0x2, R28 ;  /* 0x0000000208247825 */ /* 0x000fe200078e021c */
[----:B------:R2:W-:Y:S01]  /*5600*/  STG.E.U16 desc[UR8][R28.64], R22 ;  /* 0x000000161c007986 */ /* 0x0005e2000c101508 */
[----:B------:R-:W-:Y:S02]  /*5610*/  PRMT R34, R2, 0x7610, R34 ;  /* 0x0000761002227816 */ /* 0x000fe40000000022 */
[----:B------:R-:W-:Y:S01]  /*5620*/  F2FP.F16.F32.PACK_AB R2, RZ, R23 ;  /* 0x00000017ff02723e */ /* 0x000fe200000000ff */
[----:B------:R-:W-:Y:S02]  /*5630*/  IMAD.WIDE R32, R8, 0x2, R36 ;  /* 0x0000000208207825 */ /* 0x000fe400078e0224 */
[----:B------:R-:W-:Y:S01]  /*5640*/  STG.E.U16 desc[UR8][R36.64], R34 ;  /* 0x0000002224007986 */ /* 0x000fe2000c101508 */
[----:B------:R-:W-:-:S03]  /*5650*/  F2FP.F16.F32.PACK_AB R14, RZ, R14 ;  /* 0x0000000eff0e723e */ /* 0x000fc600000000ff */
[----:B------:R-:W-:Y:S01]  /*5660*/  STG.E.U16 desc[UR8][R32.64], R35 ;  /* 0x0000002320007986 */ /* 0x000fe2000c101508 */
[----:B------:R-:W-:-:S05]  /*5670*/  IMAD.WIDE R40, R8, 0x2, R32 ;  /* 0x0000000208287825 */ /* 0x000fca00078e0220 */
[----:B------:R3:W-:Y:S01]  /*5680*/  STG.E.U16 desc[UR8][R40.64], R2 ;  /* 0x0000000228007986 */ /* 0x0007e2000c101508 */
[----:B-1----:R-:W-:-:S04]  /*5690*/  IMAD.WIDE R30, R8, 0x2, R24 ;  /* 0x00000002081e7825 */ /* 0x002fc800078e0218 */
[----:B------:R-:W-:-:S04]  /*56a0*/  IMAD.WIDE R26, R8, 0x2, R40 ;  /* 0x00000002081a7825 */ /* 0x000fc800078e0228 */
[----:B------:R-:W-:Y:S01]  /*56b0*/  IMAD.WIDE R38, R8, 0x2, R30 ;  /* 0x0000000208267825 */ /* 0x000fe200078e021e */
[----:B--2---:R-:W-:Y:S01]  /*56c0*/  PRMT R22, R4, 0x7610, R22 ;  /* 0x0000761004167816 */ /* 0x004fe20000000016 */
[----:B------:R-:W-:Y:S02]  /*56d0*/  STG.E.U16 desc[UR8][R26.64], R0 ;  /* 0x000000001a007986 */ /* 0x000fe4000c101508 */
[C---:B------:R-:W-:Y:S02]  /*56e0*/  IMAD.WIDE R20, R8.reuse, 0x2, R38 ;  /* 0x0000000208147825 */ /* 0x040fe400078e0226 */
[----:B------:R-:W-:Y:S04]  /*56f0*/  STG.E.U16 desc[UR8][R24.64], R19 ;  /* 0x0000001318007986 */ /* 0x000fe8000c101508 */
[----:B------:R1:W-:Y:S01]  /*5700*/  STG.E.U16 desc[UR8][R30.64], R22 ;  /* 0x000000161e007986 */ /* 0x0003e2000c101508 */
[----:B------:R-:W-:-:S03]  /*5710*/  IMAD.WIDE R4, R8, 0x2, R20 ;  /* 0x0000000208047825 */ /* 0x000fc600078e0214 */
[----:B------:R2:W-:Y:S01]  /*5720*/  STG.E.U16 desc[UR8][R38.64], R3 ;  /* 0x0000000326007986 */ /* 0x0005e2000c101508 */
[----:B---3--:R-:W-:Y:S01]  /*5730*/  PRMT R2, R17, 0x7610, R2 ;  /* 0x0000761011027816 */ /* 0x008fe20000000002 */
[C---:B------:R-:W-:Y:S02]  /*5740*/  IMAD R17, R8.reuse, 0x8, R13 ;  /* 0x0000000808117824 */ /* 0x040fe400078e020d */
[C---:B------:R-:W-:Y:S01]  /*5750*/  IMAD.WIDE R28, R8.reuse, 0x2, R4 ;  /* 0x00000002081c7825 */ /* 0x040fe200078e0204 */
[----:B------:R2:W-:Y:S04]  /*5760*/  STG.E.U16 desc[UR8][R20.64], R18 ;  /* 0x0000001214007986 */ /* 0x0005e8000c101508 */
[----:B------:R2:W-:Y:S01]  /*5770*/  STG.E.U16 desc[UR8][R4.64], R2 ;  /* 0x0000000204007986 */ /* 0x0005e2000c101508 */
[----:B------:R-:W-:-:S03]  /*5780*/  IMAD.WIDE R32, R8, 0x2, R28 ;  /* 0x0000000208207825 */ /* 0x000fc600078e021c */
[----:B------:R2:W-:Y:S04]  /*5790*/  STG.E.U16 desc[UR8][R28.64], R16 ;  /* 0x000000101c007986 */ /* 0x0005e8000c101508 */
[----:B------:R2:W-:Y:S01]  /*57a0*/  STG.E.U16 desc[UR8][R32.64], R15 ;  /* 0x0000000f20007986 */ /* 0x0005e2000c101508 */
[----:B-1----:R-:W-:-:S05]  /*57b0*/  IMAD.WIDE R22, R8, 0x2, R32 ;  /* 0x0000000208167825 */ /* 0x002fca00078e0220 */
[----:B------:R2:W-:Y:S01]  /*57c0*/  STG.E.U16 desc[UR8][R22.64], R14 ;  /* 0x0000000e16007986 */ /* 0x0005e2000c101508 */
[----:B------:R-:W-:Y:S05]  /*57d0*/  BRA.U UP0, `(.L_x_2) ;  /* 0xfffffff100dc7547 */ /* 0x000fea000b83ffff */
[----:B------:R-:W-:Y:S05]  /*57e0*/  EXIT ;  /* 0x000000000000794d */ /* 0x000fea0003800000 */
.L_x_3:
[----:B------:R-:W-:-:S00]  /*57f0*/  BRA `(.L_x_3) ;  /* 0xfffffffc00fc7947 */ /* 0x000fc0000383ffff */
[----:B------:R-:W-:-:S00]  /*5800*/  NOP ;  /* 0x0000000000007918 */ /* 0x000fc00000000000 */
[----:B------:R-:W-:-:S00]  /*5810*/  NOP ;  /* 0x0000000000007918 */ /* 0x000fc00000000000 */
[----:B------:R-:W-:-:S00]  /*5820*/  NOP ;  /* 0x0000000000007918 */ /* 0x000fc00000000000 */
[----:B------:R-:W-:-:S00]  /*5830*/  NOP ;  /* 0x0000000000007918 */ /* 0x000fc00000000000 */
[----:B------:R-:W-:-:S00]  /*5840*/  NOP ;  /* 0x0000000000007918 */ /* 0x000fc00000000000 */
[----:B------:R-:W-:-:S00]  /*5850*/  NOP ;  /* 0x0000000000007918 */ /* 0x000fc00000000000 */
[----:B------:R-:W-:-:S00]  /*5860*/  NOP ;  /* 0x0000000000007918 */ /* 0x000fc00000000000 */
[----:B------:R-:W-:-:S00]  /*5870*/  NOP ;  /* 0x0000000000007918 */ /* 0x000fc00000000000 */
.L_x_4:


//--------------------- .nv.shared._Z6matmulP6__halfS0_S0_iiiff --------------------------
	.section	.nv.shared._Z6matmulP6__halfS0_S0_iiiff,"aw",@nobits
	.sectionflags	@""
	.align	16
	.zero		1024


//--------------------- .nv.shared.reserved.0     --------------------------
	.section	.nv.shared.reserved.0,"aw",@nobits
	.weak		__nv_reservedSMEM_offset_0_alias
	.size		__nv_reservedSMEM_offset_0_alias, 0, 64
	.other		__nv_reservedSMEM_offset_0_alias,@"STO_CUDA_RESERVED_SHARED STV_DEFAULT"
__nv_reservedSMEM_offset_0_alias:
	.zero		0
	.zero		64


//--------------------- .nv.constant0._Z6matmulP6__halfS0_S0_iiiff --------------------------
	.section	.nv.constant0._Z6matmulP6__halfS0_S0_iiiff,"a",@progbits
	.sectionflags	@""
	.align	4
.nv.constant0._Z6matmulP6__halfS0_S0_iiiff:
	.zero		940


//--------------------- SYMBOLS --------------------------

	.type		.nv.reservedSmem.offset0,@object
	.size		.nv.reservedSmem.offset0,0x4
	.type		.nv.reservedSmem.cap,@object
	.size		.nv.reservedSmem.cap,0x4
